//
// Generated by NVIDIA NVVM Compiler
//
// Compiler Build ID: CL-36424714
// Cuda compilation tools, release 13.0, V13.0.88
// Based on NVVM 20.0.0
//

.version 9.0
.target sm_100
.address_size 64

	// .globl	candidate2
// _ZZ10candidate2E18PaddedInput_shared has been demoted
// _ZZ10candidate2E13kernel_shared has been demoted

.visible .entry candidate2(
	.param .u64 .ptr .align 1 candidate2_param_0,
	.param .u64 .ptr .align 1 candidate2_param_1,
	.param .u64 .ptr .align 1 candidate2_param_2
)
.maxntid 448
{
	.reg .pred 	%p<44>;
	.reg .b16 	%rs<133>;
	.reg .b32 	%r<169>;
	.reg .b32 	%f<152>;
	.reg .b64 	%rd<61>;
	// demoted variable
	.shared .align 4 .b8 _ZZ10candidate2E18PaddedInput_shared[6656];
	// demoted variable
	.shared .align 4 .b8 _ZZ10candidate2E13kernel_shared[512];
	ld.param.u64 	%rd9, [candidate2_param_0];
	ld.param.u64 	%rd10, [candidate2_param_1];
	cvta.to.global.u64 	%rd1, %rd10;
	cvta.to.global.u64 	%rd2, %rd9;
	mov.u32 	%r1, %ctaid.x;
	mul.hi.u32 	%r19, %r1, -1840700269;
	shr.u32 	%r20, %r19, 2;
	mul.lo.s32 	%r21, %r20, 7;
	sub.s32 	%r2, %r1, %r21;
	setp.eq.s32 	%p2, %r2, 0;
	mov.f32 	%f138, 0f00000000;
	@%p2 bra 	$L__BB0_3;
	mov.u32 	%r22, %tid.x;
	cvt.u16.u32 	%rs1, %r22;
	mul.hi.u16 	%rs16, %rs1, 5042;
	mul.lo.s16 	%rs17, %rs16, 13;
	sub.s16 	%rs2, %rs1, %rs17;
	setp.eq.s16 	%p3, %rs2, 0;
	@%p3 bra 	$L__BB0_3;
	cvt.u32.u16 	%r23, %rs2;
	mul.lo.s16 	%rs19, %rs16, 196;
	cvt.u32.u16 	%r26, %rs19;
	mul.lo.s32 	%r27, %r2, 28;
	mad.lo.s32 	%r28, %r20, 25088, %r27;
	add.s32 	%r29, %r28, %r23;
	add.s32 	%r30, %r29, %r26;
	add.s32 	%r31, %r30, -15;
	mul.wide.u32 	%rd11, %r31, 4;
	add.s64 	%rd12, %rd2, %rd11;
	ld.global.nc.f32 	%f138, [%rd12];
$L__BB0_3:
	setp.eq.s32 	%p4, %r2, 0;
	mov.u32 	%r3, %tid.x;
	shl.b32 	%r32, %r3, 2;
	mov.u32 	%r33, _ZZ10candidate2E18PaddedInput_shared;
	add.s32 	%r4, %r33, %r32;
	st.shared.f32 	[%r4], %f138;
	mov.f32 	%f139, 0f00000000;
	@%p4 bra 	$L__BB0_6;
	cvt.u16.u32 	%rs3, %r3;
	add.s16 	%rs20, %rs3, 6;
	mul.hi.u16 	%rs21, %rs20, 5042;
	mul.lo.s16 	%rs22, %rs21, 13;
	sub.s16 	%rs4, %rs20, %rs22;
	setp.eq.s16 	%p5, %rs4, 0;
	@%p5 bra 	$L__BB0_6;
	cvt.u32.u16 	%r34, %rs4;
	add.s16 	%rs23, %rs3, 448;
	mul.hi.u16 	%rs24, %rs23, 5042;
	mul.lo.s16 	%rs25, %rs24, 196;
	cvt.u32.u16 	%r37, %rs25;
	mul.lo.s32 	%r38, %r2, 28;
	mad.lo.s32 	%r39, %r20, 25088, %r38;
	add.s32 	%r40, %r39, %r34;
	add.s32 	%r41, %r40, %r37;
	add.s32 	%r42, %r41, -15;
	mul.wide.u32 	%rd13, %r42, 4;
	add.s64 	%rd14, %rd2, %rd13;
	ld.global.nc.f32 	%f139, [%rd14];
$L__BB0_6:
	setp.eq.s32 	%p6, %r2, 0;
	add.s32 	%r5, %r3, 448;
	st.shared.f32 	[%r4+1792], %f139;
	mov.f32 	%f140, 0f00000000;
	@%p6 bra 	$L__BB0_9;
	cvt.u16.u32 	%rs5, %r3;
	add.s16 	%rs26, %rs5, 12;
	mul.hi.u16 	%rs27, %rs26, 5042;
	mul.lo.s16 	%rs28, %rs27, 13;
	sub.s16 	%rs6, %rs26, %rs28;
	setp.eq.s16 	%p7, %rs6, 0;
	@%p7 bra 	$L__BB0_9;
	cvt.u32.u16 	%r43, %rs6;
	add.s16 	%rs29, %rs5, 896;
	mul.hi.u16 	%rs30, %rs29, 5042;
	mul.lo.s16 	%rs31, %rs30, 196;
	cvt.u32.u16 	%r46, %rs31;
	mul.lo.s32 	%r47, %r2, 28;
	mad.lo.s32 	%r48, %r20, 25088, %r47;
	add.s32 	%r49, %r48, %r43;
	add.s32 	%r50, %r49, %r46;
	add.s32 	%r51, %r50, -15;
	mul.wide.u32 	%rd15, %r51, 4;
	add.s64 	%rd16, %rd2, %rd15;
	ld.global.nc.f32 	%f140, [%rd16];
$L__BB0_9:
	add.s32 	%r6, %r3, 896;
	st.shared.f32 	[%r4+3584], %f140;
	setp.gt.u32 	%p9, %r3, 319;
	mov.u32 	%r53, _ZZ10candidate2E13kernel_shared;
	add.s32 	%r7, %r53, %r32;
	mov.pred 	%p43, 0;
	mov.f32 	%f141, 0f00000000;
	@%p9 bra 	$L__BB0_15;
	setp.eq.s32 	%p10, %r2, 0;
	@%p10 bra 	$L__BB0_13;
	cvt.u16.u32 	%rs7, %r3;
	add.s16 	%rs32, %rs7, 5;
	mul.hi.u16 	%rs33, %rs32, 5042;
	mul.lo.s16 	%rs34, %rs33, 13;
	sub.s16 	%rs8, %rs32, %rs34;
	setp.eq.s16 	%p11, %rs8, 0;
	@%p11 bra 	$L__BB0_13;
	cvt.u32.u16 	%r54, %rs8;
	add.s16 	%rs35, %rs7, 1344;
	mul.hi.u16 	%rs36, %rs35, 5042;
	mul.lo.s16 	%rs37, %rs36, 196;
	cvt.u32.u16 	%r57, %rs37;
	mul.lo.s32 	%r58, %r2, 28;
	mad.lo.s32 	%r59, %r20, 25088, %r58;
	add.s32 	%r60, %r59, %r54;
	add.s32 	%r61, %r60, %r57;
	add.s32 	%r62, %r61, -15;
	mul.wide.u32 	%rd17, %r62, 4;
	add.s64 	%rd18, %rd2, %rd17;
	ld.global.nc.f32 	%f141, [%rd18];
$L__BB0_13:
	st.shared.f32 	[%r4+5376], %f141;
	setp.gt.u32 	%p13, %r3, 127;
	@%p13 bra 	$L__BB0_15;
	mul.lo.s32 	%r65, %r3, 9;
	mad.lo.s32 	%r66, %r20, 1152, %r65;
	mul.wide.u32 	%rd19, %r66, 4;
	add.s64 	%rd20, %rd1, %rd19;
	ld.global.nc.f32 	%f53, [%rd20];
	st.shared.f32 	[%r7], %f53;
	mov.pred 	%p43, -1;
$L__BB0_15:
	setp.ne.s32 	%p15, %r2, 0;
	bar.sync 	0;
	cvt.u16.u32 	%rs9, %r3;
	mul.hi.u16 	%rs10, %rs9, 9363;
	mul.wide.u16 	%r67, %rs10, 26;
	mul.lo.s16 	%rs38, %rs10, 7;
	sub.s16 	%rs39, %rs9, %rs38;
	cvt.u32.u16 	%r8, %rs39;
	mul.wide.u16 	%r68, %rs39, 2;
	add.s32 	%r69, %r67, %r68;
	shl.b32 	%r70, %r69, 2;
	add.s32 	%r9, %r33, %r70;
	ld.shared.f32 	%f54, [%r9];
	mul.wide.u16 	%r72, %rs10, 8;
	add.s32 	%r10, %r53, %r72;
	ld.shared.f32 	%f55, [%r10];
	fma.rn.f32 	%f9, %f54, %f55, 0f00000000;
	ld.shared.f32 	%f56, [%r9+52];
	ld.shared.f32 	%f57, [%r10+4];
	fma.rn.f32 	%f10, %f56, %f57, 0f00000000;
	bar.sync 	0;
	@%p15 bra 	$L__BB0_17;
	setp.lt.u32 	%p17, %r3, 320;
	mov.b32 	%r94, 0;
	st.shared.u32 	[%r4], %r94;
	st.shared.u32 	[%r4+1792], %r94;
	st.shared.u32 	[%r4+3584], %r94;
	mov.f32 	%f142, 0f00000000;
	@%p17 bra 	$L__BB0_19;
	bra.uni 	$L__BB0_20;
$L__BB0_17:
	setp.gt.u32 	%p16, %r3, 319;
	mul.hi.u16 	%rs40, %rs9, 5042;
	mul.lo.s16 	%rs41, %rs40, 196;
	cvt.u32.u16 	%r76, %rs41;
	mul.lo.s32 	%r77, %r2, 28;
	mul.lo.s16 	%rs42, %rs40, 13;
	sub.s16 	%rs43, %rs9, %rs42;
	cvt.u32.u16 	%r78, %rs43;
	mad.lo.s32 	%r79, %r20, 25088, %r77;
	add.s32 	%r11, %r79, -14;
	add.s32 	%r80, %r11, %r78;
	add.s32 	%r81, %r80, %r76;
	mul.wide.u32 	%rd21, %r81, 4;
	add.s64 	%rd22, %rd2, %rd21;
	ld.global.nc.f32 	%f58, [%rd22];
	st.shared.f32 	[%r4], %f58;
	cvt.u16.u32 	%rs44, %r5;
	mul.hi.u16 	%rs45, %rs44, 5042;
	mul.lo.s16 	%rs46, %rs45, 196;
	cvt.u32.u16 	%r82, %rs46;
	add.s16 	%rs47, %rs9, 6;
	mul.hi.u16 	%rs48, %rs47, 5042;
	mul.lo.s16 	%rs49, %rs48, 13;
	sub.s16 	%rs50, %rs47, %rs49;
	cvt.u32.u16 	%r83, %rs50;
	add.s32 	%r84, %r11, %r83;
	add.s32 	%r85, %r84, %r82;
	mul.wide.u32 	%rd23, %r85, 4;
	add.s64 	%rd24, %rd2, %rd23;
	ld.global.nc.f32 	%f59, [%rd24];
	st.shared.f32 	[%r4+1792], %f59;
	cvt.u16.u32 	%rs51, %r6;
	mul.hi.u16 	%rs52, %rs51, 5042;
	mul.lo.s16 	%rs53, %rs52, 196;
	cvt.u32.u16 	%r86, %rs53;
	add.s16 	%rs54, %rs9, 12;
	mul.hi.u16 	%rs55, %rs54, 5042;
	mul.lo.s16 	%rs56, %rs55, 13;
	sub.s16 	%rs57, %rs54, %rs56;
	cvt.u32.u16 	%r87, %rs57;
	add.s32 	%r88, %r11, %r87;
	add.s32 	%r89, %r88, %r86;
	mul.wide.u32 	%rd25, %r89, 4;
	add.s64 	%rd26, %rd2, %rd25;
	ld.global.nc.f32 	%f60, [%rd26];
	st.shared.f32 	[%r4+3584], %f60;
	@%p16 bra 	$L__BB0_20;
	add.s16 	%rs58, %rs9, 1344;
	mul.hi.u16 	%rs59, %rs58, 5042;
	mul.lo.s16 	%rs60, %rs59, 196;
	cvt.u32.u16 	%r90, %rs60;
	add.s16 	%rs61, %rs9, 5;
	mul.hi.u16 	%rs62, %rs61, 5042;
	mul.lo.s16 	%rs63, %rs62, 13;
	sub.s16 	%rs64, %rs61, %rs63;
	cvt.u32.u16 	%r91, %rs64;
	add.s32 	%r92, %r11, %r91;
	add.s32 	%r93, %r92, %r90;
	mul.wide.u32 	%rd27, %r93, 4;
	add.s64 	%rd28, %rd2, %rd27;
	ld.global.nc.f32 	%f142, [%rd28];
$L__BB0_19:
	st.shared.f32 	[%r4+5376], %f142;
$L__BB0_20:
	mul.lo.s32 	%r96, %r20, 1152;
	mad.lo.s32 	%r97, %r3, 9, %r96;
	mul.wide.u32 	%rd29, %r97, 4;
	add.s64 	%rd3, %rd1, %rd29;
	not.pred 	%p18, %p43;
	@%p18 bra 	$L__BB0_22;
	ld.global.nc.f32 	%f62, [%rd3+4];
	st.shared.f32 	[%r7], %f62;
$L__BB0_22:
	setp.ne.s32 	%p19, %r2, 0;
	bar.sync 	0;
	ld.shared.f32 	%f63, [%r9];
	ld.shared.f32 	%f64, [%r10];
	fma.rn.f32 	%f13, %f63, %f64, %f9;
	ld.shared.f32 	%f65, [%r9+52];
	ld.shared.f32 	%f66, [%r10+4];
	fma.rn.f32 	%f14, %f65, %f66, %f10;
	bar.sync 	0;
	@%p19 bra 	$L__BB0_24;
	setp.lt.u32 	%p21, %r3, 320;
	mov.b32 	%r116, 0;
	st.shared.u32 	[%r4], %r116;
	st.shared.u32 	[%r4+1792], %r116;
	st.shared.u32 	[%r4+3584], %r116;
	mov.f32 	%f143, 0f00000000;
	@%p21 bra 	$L__BB0_26;
	bra.uni 	$L__BB0_27;
$L__BB0_24:
	setp.gt.u32 	%p20, %r3, 319;
	mul.hi.u16 	%rs65, %rs9, 5042;
	mul.lo.s16 	%rs66, %rs65, 196;
	cvt.u32.u16 	%r98, %rs66;
	mul.lo.s32 	%r99, %r2, 28;
	mul.lo.s16 	%rs67, %rs65, 13;
	sub.s16 	%rs68, %rs9, %rs67;
	cvt.u32.u16 	%r100, %rs68;
	mad.lo.s32 	%r101, %r20, 25088, %r99;
	add.s32 	%r13, %r101, -13;
	add.s32 	%r102, %r13, %r100;
	add.s32 	%r103, %r102, %r98;
	mul.wide.u32 	%rd30, %r103, 4;
	add.s64 	%rd31, %rd2, %rd30;
	ld.global.nc.f32 	%f67, [%rd31];
	st.shared.f32 	[%r4], %f67;
	cvt.u16.u32 	%rs69, %r5;
	mul.hi.u16 	%rs70, %rs69, 5042;
	mul.lo.s16 	%rs71, %rs70, 196;
	cvt.u32.u16 	%r104, %rs71;
	add.s16 	%rs72, %rs9, 6;
	mul.hi.u16 	%rs73, %rs72, 5042;
	mul.lo.s16 	%rs74, %rs73, 13;
	sub.s16 	%rs75, %rs72, %rs74;
	cvt.u32.u16 	%r105, %rs75;
	add.s32 	%r106, %r13, %r105;
	add.s32 	%r107, %r106, %r104;
	mul.wide.u32 	%rd32, %r107, 4;
	add.s64 	%rd33, %rd2, %rd32;
	ld.global.nc.f32 	%f68, [%rd33];
	st.shared.f32 	[%r4+1792], %f68;
	cvt.u16.u32 	%rs76, %r6;
	mul.hi.u16 	%rs77, %rs76, 5042;
	mul.lo.s16 	%rs78, %rs77, 196;
	cvt.u32.u16 	%r108, %rs78;
	add.s16 	%rs79, %rs9, 12;
	mul.hi.u16 	%rs80, %rs79, 5042;
	mul.lo.s16 	%rs81, %rs80, 13;
	sub.s16 	%rs82, %rs79, %rs81;
	cvt.u32.u16 	%r109, %rs82;
	add.s32 	%r110, %r13, %r109;
	add.s32 	%r111, %r110, %r108;
	mul.wide.u32 	%rd34, %r111, 4;
	add.s64 	%rd35, %rd2, %rd34;
	ld.global.nc.f32 	%f69, [%rd35];
	st.shared.f32 	[%r4+3584], %f69;
	@%p20 bra 	$L__BB0_27;
	add.s16 	%rs83, %rs9, 1344;
	mul.hi.u16 	%rs84, %rs83, 5042;
	mul.lo.s16 	%rs85, %rs84, 196;
	cvt.u32.u16 	%r112, %rs85;
	add.s16 	%rs86, %rs9, 5;
	mul.hi.u16 	%rs87, %rs86, 5042;
	mul.lo.s16 	%rs88, %rs87, 13;
	sub.s16 	%rs89, %rs86, %rs88;
	cvt.u32.u16 	%r113, %rs89;
	add.s32 	%r114, %r13, %r113;
	add.s32 	%r115, %r114, %r112;
	mul.wide.u32 	%rd36, %r115, 4;
	add.s64 	%rd37, %rd2, %rd36;
	ld.global.nc.f32 	%f143, [%rd37];
$L__BB0_26:
	st.shared.f32 	[%r4+5376], %f143;
$L__BB0_27:
	@%p18 bra 	$L__BB0_29;
	ld.global.nc.f32 	%f71, [%rd3+8];
	st.shared.f32 	[%r7], %f71;
$L__BB0_29:
	bar.sync 	0;
	ld.shared.f32 	%f73, [%r9];
	ld.shared.f32 	%f74, [%r10];
	fma.rn.f32 	%f17, %f73, %f74, %f13;
	ld.shared.f32 	%f75, [%r9+52];
	ld.shared.f32 	%f76, [%r10+4];
	fma.rn.f32 	%f18, %f75, %f76, %f14;
	bar.sync 	0;
	mul.hi.u16 	%rs90, %rs9, 5042;
	mul.lo.s16 	%rs91, %rs90, 13;
	sub.s16 	%rs11, %rs9, %rs91;
	cvt.u32.u16 	%r14, %rs11;
	setp.eq.s16 	%p23, %rs11, 0;
	mov.f32 	%f144, 0f00000000;
	@%p23 bra 	$L__BB0_31;
	mul.lo.s16 	%rs93, %rs90, 196;
	cvt.u32.u16 	%r117, %rs93;
	mul.lo.s32 	%r118, %r2, 28;
	mad.lo.s32 	%r119, %r20, 25088, %r118;
	add.s32 	%r120, %r119, %r14;
	add.s32 	%r121, %r120, %r117;
	add.s32 	%r122, %r121, -1;
	mul.wide.u32 	%rd38, %r122, 4;
	add.s64 	%rd39, %rd2, %rd38;
	ld.global.nc.f32 	%f144, [%rd39];
$L__BB0_31:
	st.shared.f32 	[%r4], %f144;
	add.s16 	%rs94, %rs9, 6;
	mul.hi.u16 	%rs95, %rs94, 5042;
	mul.lo.s16 	%rs96, %rs95, 13;
	sub.s16 	%rs12, %rs94, %rs96;
	cvt.u32.u16 	%r15, %rs12;
	setp.eq.s16 	%p24, %rs12, 0;
	mov.f32 	%f145, 0f00000000;
	@%p24 bra 	$L__BB0_33;
	cvt.u16.u32 	%rs97, %r5;
	mul.hi.u16 	%rs98, %rs97, 5042;
	mul.lo.s16 	%rs99, %rs98, 196;
	cvt.u32.u16 	%r123, %rs99;
	mul.lo.s32 	%r124, %r2, 28;
	mad.lo.s32 	%r125, %r20, 25088, %r124;
	add.s32 	%r126, %r125, %r15;
	add.s32 	%r127, %r126, %r123;
	add.s32 	%r128, %r127, -1;
	mul.wide.u32 	%rd40, %r128, 4;
	add.s64 	%rd41, %rd2, %rd40;
	ld.global.nc.f32 	%f145, [%rd41];
$L__BB0_33:
	st.shared.f32 	[%r4+1792], %f145;
	add.s16 	%rs100, %rs9, 12;
	mul.hi.u16 	%rs101, %rs100, 5042;
	mul.lo.s16 	%rs102, %rs101, 13;
	sub.s16 	%rs13, %rs100, %rs102;
	cvt.u32.u16 	%r16, %rs13;
	setp.eq.s16 	%p25, %rs13, 0;
	mov.f32 	%f146, 0f00000000;
	@%p25 bra 	$L__BB0_35;
	cvt.u16.u32 	%rs103, %r6;
	mul.hi.u16 	%rs104, %rs103, 5042;
	mul.lo.s16 	%rs105, %rs104, 196;
	cvt.u32.u16 	%r129, %rs105;
	mul.lo.s32 	%r130, %r2, 28;
	mad.lo.s32 	%r131, %r20, 25088, %r130;
	add.s32 	%r132, %r131, %r16;
	add.s32 	%r133, %r132, %r129;
	add.s32 	%r134, %r133, -1;
	mul.wide.u32 	%rd42, %r134, 4;
	add.s64 	%rd43, %rd2, %rd42;
	ld.global.nc.f32 	%f146, [%rd43];
$L__BB0_35:
	setp.gt.u32 	%p26, %r3, 319;
	st.shared.f32 	[%r4+3584], %f146;
	@%p26 bra 	$L__BB0_39;
	add.s16 	%rs106, %rs9, 5;
	mul.hi.u16 	%rs107, %rs106, 5042;
	mul.lo.s16 	%rs108, %rs107, 13;
	sub.s16 	%rs14, %rs106, %rs108;
	setp.eq.s16 	%p27, %rs14, 0;
	mov.f32 	%f147, 0f00000000;
	@%p27 bra 	$L__BB0_38;
	cvt.u32.u16 	%r135, %rs14;
	add.s16 	%rs109, %rs9, 1344;
	mul.hi.u16 	%rs110, %rs109, 5042;
	mul.lo.s16 	%rs111, %rs110, 196;
	cvt.u32.u16 	%r136, %rs111;
	mul.lo.s32 	%r137, %r2, 28;
	mad.lo.s32 	%r138, %r20, 25088, %r137;
	add.s32 	%r139, %r138, %r135;
	add.s32 	%r140, %r139, %r136;
	add.s32 	%r141, %r140, -1;
	mul.wide.u32 	%rd44, %r141, 4;
	add.s64 	%rd45, %rd2, %rd44;
	ld.global.nc.f32 	%f147, [%rd45];
$L__BB0_38:
	st.shared.f32 	[%r4+5376], %f147;
$L__BB0_39:
	@%p18 bra 	$L__BB0_41;
	ld.global.nc.f32 	%f80, [%rd3+12];
	st.shared.f32 	[%r7], %f80;
$L__BB0_41:
	setp.gt.u32 	%p29, %r3, 319;
	bar.sync 	0;
	ld.shared.f32 	%f81, [%r9];
	ld.shared.f32 	%f82, [%r10];
	fma.rn.f32 	%f27, %f81, %f82, %f17;
	ld.shared.f32 	%f83, [%r9+52];
	ld.shared.f32 	%f84, [%r10+4];
	fma.rn.f32 	%f28, %f83, %f84, %f18;
	bar.sync 	0;
	mul.lo.s32 	%r145, %r20, 25088;
	mul.lo.s16 	%rs113, %rs90, 196;
	cvt.u32.u16 	%r146, %rs113;
	mad.lo.s32 	%r17, %r2, 28, %r145;
	add.s32 	%r147, %r17, %r14;
	add.s32 	%r148, %r147, %r146;
	mul.wide.u32 	%rd46, %r148, 4;
	add.s64 	%rd4, %rd2, %rd46;
	ld.global.nc.f32 	%f85, [%rd4];
	st.shared.f32 	[%r4], %f85;
	cvt.u16.u32 	%rs114, %r5;
	mul.hi.u16 	%rs115, %rs114, 5042;
	mul.lo.s16 	%rs116, %rs115, 196;
	cvt.u32.u16 	%r149, %rs116;
	add.s32 	%r150, %r17, %r15;
	add.s32 	%r151, %r150, %r149;
	mul.wide.u32 	%rd47, %r151, 4;
	add.s64 	%rd5, %rd2, %rd47;
	ld.global.nc.f32 	%f86, [%rd5];
	st.shared.f32 	[%r4+1792], %f86;
	cvt.u16.u32 	%rs117, %r6;
	mul.hi.u16 	%rs118, %rs117, 5042;
	mul.lo.s16 	%rs119, %rs118, 196;
	cvt.u32.u16 	%r152, %rs119;
	add.s32 	%r153, %r17, %r16;
	add.s32 	%r154, %r153, %r152;
	mul.wide.u32 	%rd48, %r154, 4;
	add.s64 	%rd6, %rd2, %rd48;
	ld.global.nc.f32 	%f87, [%rd6];
	st.shared.f32 	[%r4+3584], %f87;
	@%p29 bra 	$L__BB0_43;
	add.s16 	%rs120, %rs9, 1344;
	mul.hi.u16 	%rs121, %rs120, 5042;
	mul.lo.s16 	%rs122, %rs121, 196;
	cvt.u32.u16 	%r155, %rs122;
	add.s16 	%rs123, %rs9, 5;
	mul.hi.u16 	%rs124, %rs123, 5042;
	mul.lo.s16 	%rs125, %rs124, 13;
	sub.s16 	%rs126, %rs123, %rs125;
	cvt.u32.u16 	%r156, %rs126;
	add.s32 	%r157, %r17, %r156;
	add.s32 	%r158, %r157, %r155;
	mul.wide.u32 	%rd49, %r158, 4;
	add.s64 	%rd50, %rd2, %rd49;
	ld.global.nc.f32 	%f88, [%rd50];
	st.shared.f32 	[%r4+5376], %f88;
$L__BB0_43:
	@%p18 bra 	$L__BB0_45;
	ld.global.nc.f32 	%f89, [%rd3+16];
	st.shared.f32 	[%r7], %f89;
$L__BB0_45:
	setp.gt.u32 	%p31, %r3, 319;
	bar.sync 	0;
	ld.shared.f32 	%f90, [%r9];
	ld.shared.f32 	%f91, [%r10];
	fma.rn.f32 	%f29, %f90, %f91, %f27;
	ld.shared.f32 	%f92, [%r9+52];
	ld.shared.f32 	%f93, [%r10+4];
	fma.rn.f32 	%f30, %f92, %f93, %f28;
	bar.sync 	0;
	ld.global.nc.f32 	%f94, [%rd4+4];
	st.shared.f32 	[%r4], %f94;
	ld.global.nc.f32 	%f95, [%rd5+4];
	st.shared.f32 	[%r4+1792], %f95;
	ld.global.nc.f32 	%f96, [%rd6+4];
	st.shared.f32 	[%r4+3584], %f96;
	add.s16 	%rs127, %rs9, 1344;
	add.s16 	%rs128, %rs9, 5;
	mul.hi.u16 	%rs129, %rs127, 5042;
	mul.hi.u16 	%rs130, %rs128, 5042;
	mul.lo.s16 	%rs131, %rs130, 13;
	sub.s16 	%rs15, %rs128, %rs131;
	mul.lo.s16 	%rs132, %rs129, 196;
	cvt.u64.u16 	%rd51, %rs15;
	cvt.u64.u32 	%rd52, %r17;
	cvt.u64.u16 	%rd53, %rs132;
	add.s64 	%rd54, %rd52, %rd51;
	add.s64 	%rd55, %rd54, %rd53;
	shl.b64 	%rd56, %rd55, 2;
	add.s64 	%rd7, %rd2, %rd56;
	@%p31 bra 	$L__BB0_47;
	ld.global.nc.f32 	%f97, [%rd7+4];
	st.shared.f32 	[%r4+5376], %f97;
$L__BB0_47:
	shl.b32 	%r162, %r3, 2;
	mov.u32 	%r163, _ZZ10candidate2E13kernel_shared;
	add.s32 	%r18, %r163, %r162;
	@%p18 bra 	$L__BB0_49;
	ld.global.nc.f32 	%f98, [%rd3+20];
	st.shared.f32 	[%r18], %f98;
$L__BB0_49:
	setp.eq.s16 	%p33, %rs11, 0;
	bar.sync 	0;
	ld.shared.f32 	%f100, [%r9];
	ld.shared.f32 	%f101, [%r10];
	fma.rn.f32 	%f31, %f100, %f101, %f29;
	ld.shared.f32 	%f102, [%r9+52];
	ld.shared.f32 	%f103, [%r10+4];
	fma.rn.f32 	%f32, %f102, %f103, %f30;
	bar.sync 	0;
	mov.f32 	%f148, 0f00000000;
	@%p33 bra 	$L__BB0_51;
	ld.global.nc.f32 	%f148, [%rd4+52];
$L__BB0_51:
	setp.eq.s16 	%p34, %rs12, 0;
	st.shared.f32 	[%r4], %f148;
	mov.f32 	%f149, 0f00000000;
	@%p34 bra 	$L__BB0_53;
	ld.global.nc.f32 	%f149, [%rd5+52];
$L__BB0_53:
	setp.eq.s16 	%p35, %rs13, 0;
	st.shared.f32 	[%r4+1792], %f149;
	mov.f32 	%f150, 0f00000000;
	@%p35 bra 	$L__BB0_55;
	ld.global.nc.f32 	%f150, [%rd6+52];
$L__BB0_55:
	setp.gt.u32 	%p36, %r3, 319;
	st.shared.f32 	[%r4+3584], %f150;
	@%p36 bra 	$L__BB0_59;
	setp.eq.s16 	%p37, %rs15, 0;
	mov.f32 	%f151, 0f00000000;
	@%p37 bra 	$L__BB0_58;
	ld.global.nc.f32 	%f151, [%rd7+52];
$L__BB0_58:
	st.shared.f32 	[%r4+5376], %f151;
$L__BB0_59:
	@%p18 bra 	$L__BB0_61;
	ld.global.nc.f32 	%f107, [%rd3+24];
	st.shared.f32 	[%r18], %f107;
$L__BB0_61:
	setp.gt.u32 	%p39, %r3, 319;
	bar.sync 	0;
	ld.shared.f32 	%f108, [%r9];
	ld.shared.f32 	%f109, [%r10];
	fma.rn.f32 	%f41, %f108, %f109, %f31;
	ld.shared.f32 	%f110, [%r9+52];
	ld.shared.f32 	%f111, [%r10+4];
	fma.rn.f32 	%f42, %f110, %f111, %f32;
	bar.sync 	0;
	ld.global.nc.f32 	%f112, [%rd4+56];
	st.shared.f32 	[%r4], %f112;
	ld.global.nc.f32 	%f113, [%rd5+56];
	st.shared.f32 	[%r4+1792], %f113;
	ld.global.nc.f32 	%f114, [%rd6+56];
	st.shared.f32 	[%r4+3584], %f114;
	@%p39 bra 	$L__BB0_63;
	ld.global.nc.f32 	%f115, [%rd7+56];
	st.shared.f32 	[%r4+5376], %f115;
$L__BB0_63:
	@%p18 bra 	$L__BB0_65;
	ld.global.nc.f32 	%f116, [%rd3+28];
	st.shared.f32 	[%r18], %f116;
$L__BB0_65:
	setp.gt.u32 	%p41, %r3, 319;
	bar.sync 	0;
	ld.shared.f32 	%f117, [%r9];
	ld.shared.f32 	%f118, [%r10];
	fma.rn.f32 	%f43, %f117, %f118, %f41;
	ld.shared.f32 	%f119, [%r9+52];
	ld.shared.f32 	%f120, [%r10+4];
	fma.rn.f32 	%f44, %f119, %f120, %f42;
	bar.sync 	0;
	ld.global.nc.f32 	%f121, [%rd4+60];
	st.shared.f32 	[%r4], %f121;
	ld.global.nc.f32 	%f122, [%rd5+60];
	st.shared.f32 	[%r4+1792], %f122;
	ld.global.nc.f32 	%f123, [%rd6+60];
	st.shared.f32 	[%r4+3584], %f123;
	@%p41 bra 	$L__BB0_67;
	ld.global.nc.f32 	%f124, [%rd7+60];
	st.shared.f32 	[%r4+5376], %f124;
$L__BB0_67:
	@%p18 bra 	$L__BB0_69;
	ld.global.nc.f32 	%f125, [%rd3+32];
	st.shared.f32 	[%r18], %f125;
$L__BB0_69:
	ld.param.u64 	%rd60, [candidate2_param_2];
	bar.sync 	0;
	ld.shared.f32 	%f126, [%r9];
	ld.shared.f32 	%f127, [%r10];
	fma.rn.f32 	%f128, %f126, %f127, %f43;
	ld.shared.f32 	%f129, [%r9+52];
	ld.shared.f32 	%f130, [%r10+4];
	fma.rn.f32 	%f131, %f129, %f130, %f44;
	mul.lo.s32 	%r164, %r20, 6272;
	mul.wide.u16 	%r165, %rs10, 98;
	mad.lo.s32 	%r166, %r2, 7, %r164;
	add.s32 	%r167, %r166, %r8;
	add.s32 	%r168, %r167, %r165;
	cvta.to.global.u64 	%rd57, %rd60;
	max.f32 	%f132, %f128, 0f00000000;
	mul.wide.u32 	%rd58, %r168, 4;
	add.s64 	%rd59, %rd57, %rd58;
	st.global.f32 	[%rd59], %f132;
	max.f32 	%f133, %f131, 0f00000000;
	st.global.f32 	[%rd59+196], %f133;
	ret;

}


// ===== COMPILED SASS (sm_100) =====

	.target	sm_100

	.elftype	@"ET_EXEC"


//--------------------- .note.nv.tkinfo           --------------------------
	.section	.note.nv.tkinfo,"",@"SHT_NOTE"
	.sectionflags	@"SHF_NOTE_NV_TKINFO"
	.tkinfo
        /*0018*/ 	.word	0x00000002
        /*0030*/ 	.string	""
        /*0030*/ 	.string	"ptxas"
        /*0030*/ 	.string	"Cuda compilation tools, release 13.0, V13.0.88"
        /*0030*/ 	.string	"Build cuda_13.0.r13.0/compiler.36424714_0"
        /*0030*/ 	.string	"-arch sm_100 -m 64 "



//--------------------- .note.nv.cuinfo           --------------------------
	.section	.note.nv.cuinfo,"",@"SHT_NOTE"
	.sectionflags	@"SHF_NOTE_NV_CUINFO"
        /*0018*/ 	.short	0x0002
        /*001a*/ 	.short	0x0064
        /*001c*/ 	.short	0x0082
	.zero		2


//--------------------- .nv.info                  --------------------------
	.section	.nv.info,"",@"SHT_CUDA_INFO"
	.align	4


	//----- nvinfo : EIATTR_REGCOUNT
	.align		4
        /*0000*/ 	.byte	0x04, 0x2f
        /*0002*/ 	.short	(.L_1 - .L_0)
	.align		4
.L_0:
        /*0004*/ 	.word	index@(candidate2)
        /*0008*/ 	.word	0x00000020


	//----- nvinfo : EIATTR_FRAME_SIZE
	.align		4
.L_1:
        /*000c*/ 	.byte	0x04, 0x11
        /*000e*/ 	.short	(.L_3 - .L_2)
	.align		4
.L_2:
        /*0010*/ 	.word	index@(candidate2)
        /*0014*/ 	.word	0x00000000


	//----- nvinfo : EIATTR_MIN_STACK_SIZE
	.align		4
.L_3:
        /*0018*/ 	.byte	0x04, 0x12
        /*001a*/ 	.short	(.L_5 - .L_4)
	.align		4
.L_4:
        /*001c*/ 	.word	index@(candidate2)
        /*0020*/ 	.word	0x00000000
.L_5:


//--------------------- .nv.compat                --------------------------
	.section	.nv.compat,"",@"SHT_CUDA_COMPAT_INFO"
	.align	4
        /*0000*/ 	.byte	0x02, 0x09, 0x00, 0x00, 0x02, 0x02, 0x01, 0x00, 0x02, 0x05, 0x05, 0x00, 0x03, 0x07, 0x01, 0x01
        /*0010*/ 	.byte	0x02, 0x03, 0x00, 0x00, 0x02, 0x06, 0x01, 0x00, 0x04, 0x0b, 0x08, 0x00, 0x09, 0x00, 0x00, 0x00
        /*0020*/ 	.byte	0x00, 0x00, 0x00, 0x00


//--------------------- .nv.info.candidate2       --------------------------
	.section	.nv.info.candidate2,"",@"SHT_CUDA_INFO"
	.sectionflags	@""
	.align	4


	//----- nvinfo : EIATTR_CUDA_API_VERSION
	.align		4
        /*0000*/ 	.byte	0x04, 0x37
        /*0002*/ 	.short	(.L_7 - .L_6)
.L_6:
        /*0004*/ 	.word	0x00000082


	//----- nvinfo : EIATTR_KPARAM_INFO
	.align		4
.L_7:
        /*0008*/ 	.byte	0x04, 0x17
        /*000a*/ 	.short	(.L_9 - .L_8)
.L_8:
        /*000c*/ 	.word	0x00000000
        /*0010*/ 	.short	0x0002
        /*0012*/ 	.short	0x0010
        /*0014*/ 	.byte	0x00, 0xf5, 0x21, 0x00


	//----- nvinfo : EIATTR_KPARAM_INFO
	.align		4
.L_9:
        /*0018*/ 	.byte	0x04, 0x17
        /*001a*/ 	.short	(.L_11 - .L_10)
.L_10:
        /*001c*/ 	.word	0x00000000
        /*0020*/ 	.short	0x0001
        /*0022*/ 	.short	0x0008
        /*0024*/ 	.byte	0x00, 0xf5, 0x21, 0x00


	//----- nvinfo : EIATTR_KPARAM_INFO
	.align		4
.L_11:
        /*0028*/ 	.byte	0x04, 0x17
        /*002a*/ 	.short	(.L_13 - .L_12)
.L_12:
        /*002c*/ 	.word	0x00000000
        /*0030*/ 	.short	0x0000
        /*0032*/ 	.short	0x0000
        /*0034*/ 	.byte	0x00, 0xf5, 0x21, 0x00


	//----- nvinfo : EIATTR_SPARSE_MMA_MASK
	.align		4
.L_13:
        /*0038*/ 	.byte	0x03, 0x50
        /*003a*/ 	.short	0x0000


	//----- nvinfo : EIATTR_MAXREG_COUNT
	.align		4
        /*003c*/ 	.byte	0x03, 0x1b
        /*003e*/ 	.short	0x0080


	//----- nvinfo : EIATTR_NUM_BARRIERS
	.align		4
        /*0040*/ 	.byte	0x02, 0x4c
        /*0042*/ 	.byte	0x01
	.zero		1


	//----- nvinfo : EIATTR_MERCURY_ISA_VERSION
	.align		4
        /*0044*/ 	.byte	0x03, 0x5f
        /*0046*/ 	.short	0x0101


	//----- nvinfo : EIATTR_VRC_CTA_INIT_COUNT
	.align		4
        /*0048*/ 	.byte	0x02, 0x4a
	.zero		1
	.zero		1


	//----- nvinfo : EIATTR_EXIT_INSTR_OFFSETS
	.align		4
        /*004c*/ 	.byte	0x04, 0x1c
        /*004e*/ 	.short	(.L_15 - .L_14)


	//   ....[0]....
.L_14:
        /*0050*/ 	.word	0x000028e0


	//----- nvinfo : EIATTR_MAX_THREADS
	.align		4
.L_15:
        /*0054*/ 	.byte	0x04, 0x05
        /*0056*/ 	.short	(.L_17 - .L_16)
.L_16:
        /*0058*/ 	.word	0x000001c0
        /*005c*/ 	.word	0x00000001
        /*0060*/ 	.word	0x00000001


	//----- nvinfo : EIATTR_CRS_STACK_SIZE
	.align		4
.L_17:
        /*0064*/ 	.byte	0x04, 0x1e
        /*0066*/ 	.short	(.L_19 - .L_18)
.L_18:
        /*0068*/ 	.word	0x00000000


	//----- nvinfo : EIATTR_CBANK_PARAM_SIZE
	.align		4
.L_19:
        /*006c*/ 	.byte	0x03, 0x19
        /*006e*/ 	.short	0x0018


	//----- nvinfo : EIATTR_PARAM_CBANK
	.align		4
        /*0070*/ 	.byte	0x04, 0x0a
        /*0072*/ 	.short	(.L_21 - .L_20)
	.align		4
.L_20:
        /*0074*/ 	.word	index@(.nv.constant0.candidate2)
        /*0078*/ 	.short	0x0380
        /*007a*/ 	.short	0x0018


	//----- nvinfo : EIATTR_SW_WAR
	.align		4
.L_21:
        /*007c*/ 	.byte	0x04, 0x36
        /*007e*/ 	.short	(.L_23 - .L_22)
.L_22:
        /*0080*/ 	.word	0x00000008
.L_23:


//--------------------- .nv.callgraph             --------------------------
	.section	.nv.callgraph,"",@"SHT_CUDA_CALLGRAPH"
	.align	4
	.sectionentsize	8
	.align		4
        /*0000*/ 	.word	0x00000000
	.align		4
        /*0004*/ 	.word	0xffffffff
	.align		4
        /*0008*/ 	.word	0x00000000
	.align		4
        /*000c*/ 	.word	0xfffffffe
	.align		4
        /*0010*/ 	.word	0x00000000
	.align		4
        /*0014*/ 	.word	0xfffffffd
	.align		4
        /*0018*/ 	.word	0x00000000
	.align		4
        /*001c*/ 	.word	0xfffffffc


//--------------------- .text.candidate2          --------------------------
	.section	.text.candidate2,"ax",@progbits
	.align	128
        .global         candidate2
        .type           candidate2,@function
        .size           candidate2,(.L_x_29 - candidate2)
        .other          candidate2,@"STO_CUDA_ENTRY STV_DEFAULT"
candidate2:
.text.candidate2:
[----:B------:R-:W-:Y:S01]  /*0000*/  LDC R1, c[0x0][0x37c] ;  /* 0x0000df00ff017b82 */ /* 0x000fe20000000800 */
[----:B------:R-:W0:Y:S07]  /*0010*/  S2R R5, SR_CTAID.X ;  /* 0x0000000000057919 */ /* 0x000e2e0000002500 */
[----:B------:R-:W1:Y:S01]  /*0020*/  S2UR UR5, SR_CgaCtaId ;  /* 0x00000000000579c3 */ /* 0x000e620000008800 */
[----:B------:R-:W-:Y:S01]  /*0030*/  UMOV UR4, 0x400 ;  /* 0x0000040000047882 */ /* 0x000fe20000000000 */
[----:B------:R-:W2:Y:S01]  /*0040*/  LDCU.64 UR8, c[0x0][0x358] ;  /* 0x00006b00ff0877ac */ /* 0x000ea20008000a00 */
[----:B------:R-:W3:Y:S01]  /*0050*/  S2R R7, SR_TID.X ;  /* 0x0000000000077919 */ /* 0x000ee20000002100 */
[----:B------:R-:W-:Y:S01]  /*0060*/  IMAD.MOV.U32 R3, RZ, RZ, RZ ;  /* 0x000000ffff037224 */ /* 0x000fe200078e00ff */
[----:B-1----:R-:W-:Y:S01]  /*0070*/  ULEA UR6, UR5, UR4, 0x18 ;  /* 0x0000000405067291 */ /* 0x002fe2000f8ec0ff */
[----:B0-----:R-:W-:-:S05]  /*0080*/  IMAD.HI.U32 R6, R5, -0x6db6db6d, RZ ;  /* 0x9249249305067827 */ /* 0x001fca00078e00ff */
[----:B---3--:R-:W-:Y:S02]  /*0090*/  LEA R4, R7, UR6, 0x2 ;  /* 0x0000000607047c11 */ /* 0x008fe4000f8e10ff */
[----:B------:R-:W-:-:S05]  /*00a0*/  SHF.R.U32.HI R6, RZ, 0x2, R6 ;  /* 0x00000002ff067819 */ /* 0x000fca0000011606 */
[----:B------:R-:W-:-:S05]  /*00b0*/  IMAD R5, R6, -0x7, R5 ;  /* 0xfffffff906057824 */ /* 0x000fca00078e0205 */
[----:B------:R-:W-:-:S13]  /*00c0*/  ISETP.NE.AND P2, PT, R5, RZ, PT ;  /* 0x000000ff0500720c */ /* 0x000fda0003f45270 */
[----:B--2---:R-:W-:Y:S05]  /*00d0*/  @!P2 BRA `(.L_x_0) ;  /* 0x000000000060a947 */ /* 0x004fea0003800000 */
[----:B------:R-:W0:Y:S01]  /*00e0*/  S2R R9, SR_TID.X ;  /* 0x0000000000097919 */ /* 0x000e220000002100 */
[----:B------:R-:W-:Y:S01]  /*00f0*/  BSSY.RECONVERGENT B0, `(.L_x_0) ;  /* 0x0000016000007945 */ /* 0x000fe20003800200 */
[----:B0-----:R-:W-:-:S05]  /*0100*/  LOP3.LUT R0, R9, 0xffff, RZ, 0xc0, !PT ;  /* 0x0000ffff09007812 */ /* 0x001fca00078ec0ff */
[----:B------:R-:W-:-:S05]  /*0110*/  IMAD R0, R0, 0x13b2, RZ ;  /* 0x000013b200007824 */ /* 0x000fca00078e02ff */
[----:B------:R-:W-:-:S04]  /*0120*/  SHF.R.U32.HI R0, RZ, 0x10, R0 ;  /* 0x00000010ff007819 */ /* 0x000fc80000011600 */
[----:B------:R-:W-:-:S05]  /*0130*/  PRMT R8, R0, 0x9910, RZ ;  /* 0x0000991000087816 */ /* 0x000fca00000000ff */
[----:B------:R-:W-:-:S04]  /*0140*/  IMAD R0, R8, 0xd, RZ ;  /* 0x0000000d08007824 */ /* 0x000fc800078e02ff */
[----:B------:R-:W-:-:S05]  /*0150*/  IMAD.MOV R0, RZ, RZ, -R0 ;  /* 0x000000ffff007224 */ /* 0x000fca00078e0a00 */
[----:B------:R-:W-:-:S05]  /*0160*/  PRMT R0, R0, 0x7710, RZ ;  /* 0x0000771000007816 */ /* 0x000fca00000000ff */
[----:B------:R-:W-:-:S05]  /*0170*/  IMAD.IADD R0, R0, 0x1, R9 ;  /* 0x0000000100007824 */ /* 0x000fca00078e0209 */
[----:B------:R-:W-:-:S04]  /*0180*/  PRMT R2, R0, 0x9910, RZ ;  /* 0x0000991000027816 */ /* 0x000fc800000000ff */
[----:B------:R-:W-:-:S13]  /*0190*/  ISETP.NE.AND P0, PT, R2, RZ, PT ;  /* 0x000000ff0200720c */ /* 0x000fda0003f05270 */
[----:B------:R-:W-:Y:S05]  /*01a0*/  @!P0 BRA `(.L_x_1) ;  /* 0x0000000000288947 */ /* 0x000fea0003800000 */
[----:B------:R-:W0:Y:S01]  /*01b0*/  LDC.64 R2, c[0x0][0x380] ;  /* 0x0000e000ff027b82 */ /* 0x000e220000000a00 */
[----:B------:R-:W-:Y:S01]  /*01c0*/  IMAD R8, R8, 0xc4, RZ ;  /* 0x000000c408087824 */ /* 0x000fe200078e02ff */
[----:B------:R-:W-:Y:S01]  /*01d0*/  LOP3.LUT R0, R0, 0xffff, RZ, 0xc0, !PT ;  /* 0x0000ffff00007812 */ /* 0x000fe200078ec0ff */
[----:B------:R-:W-:-:S03]  /*01e0*/  IMAD R10, R6, 0x380, R5 ;  /* 0x00000380060a7824 */ /* 0x000fc600078e0205 */
[----:B------:R-:W-:Y:S01]  /*01f0*/  LOP3.LUT R9, R8, 0xffff, RZ, 0xc0, !PT ;  /* 0x0000ffff08097812 */ /* 0x000fe200078ec0ff */
[----:B------:R-:W-:-:S05]  /*0200*/  IMAD R10, R10, 0x1c, RZ ;  /* 0x0000001c0a0a7824 */ /* 0x000fca00078e02ff */
[----:B------:R-:W-:-:S05]  /*0210*/  IADD3 R0, PT, PT, R9, R10, R0 ;  /* 0x0000000a09007210 */ /* 0x000fca0007ffe000 */
[----:B------:R-:W-:-:S04]  /*0220*/  VIADD R9, R0, 0xfffffff1 ;  /* 0xfffffff100097836 */ /* 0x000fc80000000000 */
[----:B0-----:R-:W-:-:S06]  /*0230*/  IMAD.WIDE.U32 R2, R9, 0x4, R2 ;  /* 0x0000000409027825 */ /* 0x001fcc00078e0002 */
[----:B------:R0:W5:Y:S02]  /*0240*/  LDG.E.CONSTANT R3, desc[UR8][R2.64] ;  /* 0x0000000802037981 */ /* 0x000164000c1e9900 */
.L_x_1:
[----:B------:R-:W-:Y:S05]  /*0250*/  BSYNC.RECONVERGENT B0 ;  /* 0x0000000000007941 */ /* 0x000fea0003800200 */
.L_x_0:
[----:B-----5:R1:W-:Y:S01]  /*0260*/  STS [R4], R3 ;  /* 0x0000000304007388 */ /* 0x0203e20000000800 */
[----:B------:R-:W-:Y:S01]  /*0270*/  IMAD.MOV.U32 R9, RZ, RZ, RZ ;  /* 0x000000ffff097224 */ /* 0x000fe200078e00ff */
[----:B------:R-:W-:Y:S06]  /*0280*/  @!P2 BRA `(.L_x_2) ;  /* 0x000000000074a947 */ /* 0x000fec0003800000 */
[----:B------:R-:W-:Y:S01]  /*0290*/  VIADD R0, R7, 0x6 ;  /* 0x0000000607007836 */ /* 0x000fe20000000000 */
[----:B------:R-:W-:Y:S04]  /*02a0*/  BSSY.RECONVERGENT B0, `(.L_x_2) ;  /* 0x000001b000007945 */ /* 0x000fe80003800200 */
[----:B0-----:R-:W-:-:S05]  /*02b0*/  LOP3.LUT R2, R0, 0xffff, RZ, 0xc0, !PT ;  /* 0x0000ffff00027812 */ /* 0x001fca00078ec0ff */
[----:B------:R-:W-:-:S05]  /*02c0*/  IMAD R2, R2, 0x13b2, RZ ;  /* 0x000013b202027824 */ /* 0x000fca00078e02ff */
[----:B------:R-:W-:-:S04]  /*02d0*/  SHF.R.U32.HI R2, RZ, 0x10, R2 ;  /* 0x00000010ff027819 */ /* 0x000fc80000011602 */
[----:B------:R-:W-:-:S05]  /*02e0*/  PRMT R2, R2, 0x9910, RZ ;  /* 0x0000991002027816 */ /* 0x000fca00000000ff */
[----:B------:R-:W-:-:S04]  /*02f0*/  IMAD R2, R2, 0xd, RZ ;  /* 0x0000000d02027824 */ /* 0x000fc800078e02ff */
[----:B------:R-:W-:-:S05]  /*0300*/  IMAD.MOV R2, RZ, RZ, -R2 ;  /* 0x000000ffff027224 */ /* 0x000fca00078e0a02 */
[----:B-1----:R-:W-:-:S04]  /*0310*/  PRMT R3, R2, 0x7710, RZ ;  /* 0x0000771002037816 */ /* 0x002fc800000000ff */
[----:B------:R-:W-:-:S04]  /*0320*/  IADD3 R0, PT, PT, R0, R3, RZ ;  /* 0x0000000300007210 */ /* 0x000fc80007ffe0ff */
[----:B------:R-:W-:-:S04]  /*0330*/  PRMT R2, R0, 0x9910, RZ ;  /* 0x0000991000027816 */ /* 0x000fc800000000ff */
[----:B------:R-:W-:-:S13]  /*0340*/  ISETP.NE.AND P0, PT, R2, RZ, PT ;  /* 0x000000ff0200720c */ /* 0x000fda0003f05270 */
[----:B------:R-:W-:Y:S05]  /*0350*/  @!P0 BRA `(.L_x_3) ;  /* 0x00000000003c8947 */ /* 0x000fea0003800000 */
[----:B------:R-:W-:Y:S01]  /*0360*/  VIADD R2, R7, 0x1c0 ;  /* 0x000001c007027836 */ /* 0x000fe20000000000 */
[----:B------:R-:W-:Y:S01]  /*0370*/  LOP3.LUT R0, R0, 0xffff, RZ, 0xc0, !PT ;  /* 0x0000ffff00007812 */ /* 0x000fe200078ec0ff */
[----:B------:R-:W-:-:S03]  /*0380*/  IMAD R9, R6, 0x380, R5 ;  /* 0x0000038006097824 */ /* 0x000fc600078e0205 */
[----:B------:R-:W-:Y:S01]  /*0390*/  LOP3.LUT R2, R2, 0xffff, RZ, 0xc0, !PT ;  /* 0x0000ffff02027812 */ /* 0x000fe200078ec0ff */
[----:B------:R-:W-:-:S04]  /*03a0*/  IMAD R10, R9, 0x1c, RZ ;  /* 0x0000001c090a7824 */ /* 0x000fc800078e02ff */
[----:B------:R-:W-:-:S05]  /*03b0*/  IMAD R2, R2, 0x13b2, RZ ;  /* 0x000013b202027824 */ /* 0x000fca00078e02ff */
[----:B------:R-:W-:-:S04]  /*03c0*/  SHF.R.U32.HI R2, RZ, 0x10, R2 ;  /* 0x00000010ff027819 */ /* 0x000fc80000011602 */
[----:B------:R-:W-:Y:S02]  /*03d0*/  PRMT R8, R2, 0x9910, RZ ;  /* 0x0000991002087816 */ /* 0x000fe400000000ff */
[----:B------:R-:W0:Y:S03]  /*03e0*/  LDC.64 R2, c[0x0][0x380] ;  /* 0x0000e000ff027b82 */ /* 0x000e260000000a00 */
[----:B------:R-:W-:-:S05]  /*03f0*/  IMAD R8, R8, 0xc4, RZ ;  /* 0x000000c408087824 */ /* 0x000fca00078e02ff */
[----:B------:R-:W-:-:S04]  /*0400*/  LOP3.LUT R9, R8, 0xffff, RZ, 0xc0, !PT ;  /* 0x0000ffff08097812 */ /* 0x000fc800078ec0ff */
[----:B------:R-:W-:-:S05]  /*0410*/  IADD3 R0, PT, PT, R9, R10, R0 ;  /* 0x0000000a09007210 */ /* 0x000fca0007ffe000 */
[----:B------:R-:W-:-:S04]  /*0420*/  VIADD R9, R0, 0xfffffff1 ;  /* 0xfffffff100097836 */ /* 0x000fc80000000000 */
[----:B0-----:R-:W-:-:S05]  /*0430*/  IMAD.WIDE.U32 R2, R9, 0x4, R2 ;  /* 0x0000000409027825 */ /* 0x001fca00078e0002 */
[----:B------:R0:W5:Y:S02]  /*0440*/  LDG.E.CONSTANT R9, desc[UR8][R2.64] ;  /* 0x0000000802097981 */ /* 0x000164000c1e9900 */
.L_x_3:
[----:B------:R-:W-:Y:S05]  /*0450*/  BSYNC.RECONVERGENT B0 ;  /* 0x0000000000007941 */ /* 0x000fea0003800200 */
.L_x_2:
[----:B-----5:R2:W-:Y:S01]  /*0460*/  STS [R4+0x700], R9 ;  /* 0x0007000904007388 */ /* 0x0205e20000000800 */
        /* <DEDUP_REMOVED lines=10> */
[----:B-1----:R-:W-:-:S05]  /*0510*/  PRMT R3, R2, 0x7710, RZ ;  /* 0x0000771002037816 */ /* 0x002fca00000000ff */
[----:B------:R-:W-:-:S05]  /*0520*/  IMAD.IADD R0, R0, 0x1, R3 ;  /* 0x0000000100007824 */ /* 0x000fca00078e0203 */
[----:B------:R-:W-:-:S04]  /*0530*/  PRMT R2, R0, 0x9910, RZ ;  /* 0x0000991000027816 */ /* 0x000fc800000000ff */
[----:B------:R-:W-:-:S13]  /*0540*/  ISETP.NE.AND P0, PT, R2, RZ, PT ;  /* 0x000000ff0200720c */ /* 0x000fda0003f05270 */
[----:B------:R-:W-:Y:S05]  /*0550*/  @!P0 BRA `(.L_x_5) ;  /* 0x00000000003c8947 */ /* 0x000fea0003800000 */
[----:B------:R-:W-:Y:S01]  /*0560*/  IADD3 R2, PT, PT, R7, 0x380, RZ ;  /* 0x0000038007027810 */ /* 0x000fe20007ffe0ff */
[----:B--2---:R-:W-:Y:S01]  /*0570*/  IMAD R9, R6, 0x380, R5 ;  /* 0x0000038006097824 */ /* 0x004fe200078e0205 */
[----:B------:R-:W-:Y:S02]  /*0580*/  LOP3.LUT R0, R0, 0xffff, RZ, 0xc0, !PT ;  /* 0x0000ffff00007812 */ /* 0x000fe400078ec0ff */
        /* <DEDUP_REMOVED lines=12> */
.L_x_5:
[----:B------:R-:W-:Y:S05]  /*0650*/  BSYNC.RECONVERGENT B0 ;  /* 0x0000000000007941 */ /* 0x000fea0003800200 */
.L_x_4:
[----:B-----5:R3:W-:Y:S01]  /*0660*/  STS [R4+0xe00], R11 ;  /* 0x000e000b04007388 */ /* 0x0207e20000000800 */
[C---:B------:R-:W-:Y:S01]  /*0670*/  ISETP.GT.U32.AND P1, PT, R7.reuse, 0x13f, PT ;  /* 0x0000013f0700780c */ /* 0x040fe20003f24070 */
[----:B------:R-:W-:Y:S01]  /*0680*/  UIADD3 UR4, UPT, UPT, UR4, 0x1a00, URZ ;  /* 0x00001a0004047890 */ /* 0x000fe2000fffe0ff */
[----:B------:R-:W-:Y:S01]  /*0690*/  BSSY.RECONVERGENT B0, `(.L_x_6) ;  /* 0x0000030000007945 */ /* 0x000fe20003800200 */
[----:B------:R-:W-:Y:S01]  /*06a0*/  PLOP3.LUT P0, PT, PT, PT, PT, 0x8, 0x80 ;  /* 0x000000000080781c */ /* 0x000fe20003f0e170 */
[C---:B01----:R-:W-:Y:S01]  /*06b0*/  VIADD R3, R7.reuse, 0x1c0 ;  /* 0x000001c007037836 */ /* 0x043fe20000000000 */
[----:B------:R-:W-:Y:S01]  /*06c0*/  ULEA UR4, UR5, UR4, 0x18 ;  /* 0x0000000405047291 */ /* 0x000fe2000f8ec0ff */
[----:B------:R-:W-:-:S05]  /*06d0*/  VIADD R2, R7, 0x380 ;  /* 0x0000038007027836 */ /* 0x000fca0000000000 */
[----:B------:R-:W-:Y:S02]  /*06e0*/  LEA R0, R7, UR4, 0x2 ;  /* 0x0000000407007c11 */ /* 0x000fe4000f8e10ff */
[----:B---3--:R-:W-:Y:S05]  /*06f0*/  @P1 BRA `(.L_x_7) ;  /* 0x0000000000a41947 */ /* 0x008fea0003800000 */
[----:B--2---:R-:W-:Y:S01]  /*0700*/  IMAD.MOV.U32 R9, RZ, RZ, RZ ;  /* 0x000000ffff097224 */ /* 0x004fe200078e00ff */
[----:B------:R-:W-:Y:S06]  /*0710*/  @!P2 BRA `(.L_x_8) ;  /* 0x000000000074a947 */ /* 0x000fec0003800000 */
[----:B------:R-:W-:Y:S01]  /*0720*/  VIADD R8, R7, 0x5 ;  /* 0x0000000507087836 */ /* 0x000fe20000000000 */
[----:B------:R-:W-:Y:S04]  /*0730*/  BSSY.RECONVERGENT B1, `(.L_x_8) ;  /* 0x000001b000017945 */ /* 0x000fe80003800200 */
[----:B------:R-:W-:-:S05]  /*0740*/  LOP3.LUT R10, R8, 0xffff, RZ, 0xc0, !PT ;  /* 0x0000ffff080a7812 */ /* 0x000fca00078ec0ff */
[----:B------:R-:W-:-:S05]  /*0750*/  IMAD R10, R10, 0x13b2, RZ ;  /* 0x000013b20a0a7824 */ /* 0x000fca00078e02ff */
[----:B------:R-:W-:-:S04]  /*0760*/  SHF.R.U32.HI R10, RZ, 0x10, R10 ;  /* 0x00000010ff0a7819 */ /* 0x000fc8000001160a */
[----:B------:R-:W-:-:S05]  /*0770*/  PRMT R10, R10, 0x9910, RZ ;  /* 0x000099100a0a7816 */ /* 0x000fca00000000ff */
[----:B------:R-:W-:-:S04]  /*0780*/  IMAD R10, R10, 0xd, RZ ;  /* 0x0000000d0a0a7824 */ /* 0x000fc800078e02ff */
[----:B------:R-:W-:-:S05]  /*0790*/  IMAD.MOV R10, RZ, RZ, -R10 ;  /* 0x000000ffff0a7224 */ /* 0x000fca00078e0a0a */
[----:B------:R-:W-:-:S04]  /*07a0*/  PRMT R11, R10, 0x7710, RZ ;  /* 0x000077100a0b7816 */ /* 0x000fc800000000ff */
        /* <DEDUP_REMOVED lines=17> */
[----:B0-----:R-:W-:-:S06]  /*08c0*/  IMAD.WIDE.U32 R8, R11, 0x4, R8 ;  /* 0x000000040b087825 */ /* 0x001fcc00078e0008 */
[----:B------:R0:W5:Y:S02]  /*08d0*/  LDG.E.CONSTANT R9, desc[UR8][R8.64] ;  /* 0x0000000808097981 */ /* 0x000164000c1e9900 */
.L_x_9:
[----:B------:R-:W-:Y:S05]  /*08e0*/  BSYNC.RECONVERGENT B1 ;  /* 0x0000000000017941 */ /* 0x000fea0003800200 */
.L_x_8:
[----:B-----5:R1:W-:Y:S01]  /*08f0*/  STS [R4+0x1500], R9 ;  /* 0x0015000904007388 */ /* 0x0203e20000000800 */
[----:B------:R-:W-:-:S13]  /*0900*/  ISETP.GT.U32.AND P2, PT, R7, 0x7f, PT ;  /* 0x0000007f0700780c */ /* 0x000fda0003f44070 */
[----:B-1----:R-:W-:Y:S05]  /*0910*/  @P2 BRA `(.L_x_7) ;  /* 0x00000000001c2947 */ /* 0x002fea0003800000 */
[----:B0-----:R-:W0:Y:S01]  /*0920*/  LDC.64 R8, c[0x0][0x388] ;  /* 0x0000e200ff087b82 */ /* 0x001e220000000a00 */
[----:B------:R-:W-:-:S04]  /*0930*/  IMAD R11, R6, 0x80, R7 ;  /* 0x00000080060b7824 */ /* 0x000fc800078e0207 */
[----:B------:R-:W-:-:S04]  /*0940*/  IMAD R11, R11, 0x9, RZ ;  /* 0x000000090b0b7824 */ /* 0x000fc800078e02ff */
[----:B0-----:R-:W-:-:S06]  /*0950*/  IMAD.WIDE.U32 R8, R11, 0x4, R8 ;  /* 0x000000040b087825 */ /* 0x001fcc00078e0008 */
[----:B------:R-:W2:Y:S01]  /*0960*/  LDG.E.CONSTANT R9, desc[UR8][R8.64] ;  /* 0x0000000808097981 */ /* 0x000ea2000c1e9900 */
[----:B------:R-:W-:-:S03]  /*0970*/  PLOP3.LUT P0, PT, PT, PT, PT, 0x80, 0x8 ;  /* 0x000000000008781c */ /* 0x000fc60003f0f070 */
[----:B--2---:R1:W-:Y:S10]  /*0980*/  STS [R0], R9 ;  /* 0x0000000900007388 */ /* 0x0043f40000000800 */
.L_x_7:
[----:B------:R-:W-:Y:S05]  /*0990*/  BSYNC.RECONVERGENT B0 ;  /* 0x0000000000007941 */ /* 0x000fea0003800200 */
.L_x_6:
[----:B------:R-:W-:Y:S01]  /*09a0*/  LOP3.LUT R24, R7, 0xffff, RZ, 0xc0, !PT ;  /* 0x0000ffff07187812 */ /* 0x000fe200078ec0ff */
[----:B------:R-:W-:Y:S01]  /*09b0*/  BAR.SYNC.DEFER_BLOCKING 0x0 ;  /* 0x0000000000007b1d */ /* 0x000fe20000010000 */
[----:B------:R-:W-:-:S03]  /*09c0*/  ISETP.NE.AND P2, PT, R5, RZ, PT ;  /* 0x000000ff0500720c */ /* 0x000fc60003f45270 */
[----:B0-----:R-:W-:Y:S02]  /*09d0*/  IMAD R8, R24, 0x2493, RZ ;  /* 0x0000249318087824 */ /* 0x001fe400078e02ff */
[----:B------:R-:W-:Y:S03]  /*09e0*/  BSSY.RECONVERGENT B0, `(.L_x_10) ;  /* 0x000006c000007945 */ /* 0x000fe60003800200 */
[----:B------:R-:W-:-:S04]  /*09f0*/  SHF.R.U32.HI R8, RZ, 0x10, R8 ;  /* 0x00000010ff087819 */ /* 0x000fc80000011608 */
[C---:B-12---:R-:W-:Y:S02]  /*0a00*/  PRMT R9, R8.reuse, 0x9910, RZ ;  /* 0x0000991008097816 */ /* 0x046fe400000000ff */
[----:B------:R-:W-:-:S03]  /*0a10*/  LEA R20, R8, UR4, 0x3 ;  /* 0x0000000408147c11 */ /* 0x000fc6000f8e18ff */
[----:B------:R-:W-:-:S04]  /*0a20*/  IMAD R9, R9, 0x7, RZ ;  /* 0x0000000709097824 */ /* 0x000fc800078e02ff */
[----:B------:R-:W-:-:S05]  /*0a30*/  IMAD.MOV R9, RZ, RZ, -R9 ;  /* 0x000000ffff097224 */ /* 0x000fca00078e0a09 */
[----:B------:R-:W-:-:S05]  /*0a40*/  PRMT R10, R9, 0x7710, RZ ;  /* 0x00007710090a7816 */ /* 0x000fca00000000ff */
[----:B------:R-:W-:Y:S02]  /*0a50*/  IMAD.IADD R9, R10, 0x1, R7 ;  /* 0x000000010a097824 */ /* 0x000fe400078e0207 */
[----:B------:R-:W-:Y:S03]  /*0a60*/  LDS.64 R10, [R20] ;  /* 0x00000000140a7984 */ /* 0x000fe60000000a00 */
[----:B------:R-:W-:-:S05]  /*0a70*/  LOP3.LUT R9, R9, 0xffff, RZ, 0xc0, !PT ;  /* 0x0000ffff09097812 */ /* 0x000fca00078ec0ff */
[----:B------:R-:W-:-:S04]  /*0a80*/  IMAD R21, R8, 0xd, R9 ;  /* 0x0000000d08157824 */ /* 0x000fc800078e0209 */
[----:B------:R-:W-:-:S05]  /*0a90*/  IMAD.SHL.U32 R21, R21, 0x2, RZ ;  /* 0x0000000215157824 */ /* 0x000fca00078e00ff */
[----:B------:R-:W-:-:S05]  /*0aa0*/  LEA R21, R21, UR6, 0x2 ;  /* 0x0000000615157c11 */ /* 0x000fca000f8e10ff */
[----:B------:R-:W0:Y:S04]  /*0ab0*/  LDS R23, [R21] ;  /* 0x0000000015177984 */ /* 0x000e280000000800 */
[----:B------:R-:W1:Y:S01]  /*0ac0*/  LDS R22, [R21+0x34] ;  /* 0x0000340015167984 */ /* 0x000e620000000800 */
[----:B0-----:R-:W-:Y:S01]  /*0ad0*/  FFMA R23, R23, R10, RZ ;  /* 0x0000000a17177223 */ /* 0x001fe200000000ff */
[----:B-1----:R-:W-:Y:S01]  /*0ae0*/  FFMA R22, R22, R11, RZ ;  /* 0x0000000b16167223 */ /* 0x002fe200000000ff */
[----:B------:R-:W-:Y:S06]  /*0af0*/  BAR.SYNC.DEFER_BLOCKING 0x0 ;  /* 0x0000000000007b1d */ /* 0x000fec0000010000 */
[----:B------:R-:W-:Y:S05]  /*0b00*/  @P2 BRA `(.L_x_11) ;  /* 0x00000000001c2947 */ /* 0x000fea0003800000 */
[----:B------:R1:W-:Y:S01]  /*0b10*/  STS [R4], RZ ;  /* 0x000000ff04007388 */ /* 0x0003e20000000800 */
[----:B------:R-:W-:Y:S01]  /*0b20*/  ISETP.GE.U32.AND P3, PT, R7, 0x140, PT ;  /* 0x000001400700780c */ /* 0x000fe20003f66070 */
[----:B------:R-:W-:Y:S02]  /*0b30*/  HFMA2 R11, -RZ, RZ, 0, 0 ;  /* 0x00000000ff0b7431 */ /* 0x000fe400000001ff */
[----:B------:R1:W-:Y:S04]  /*0b40*/  STS [R4+0x700], RZ ;  /* 0x000700ff04007388 */ /* 0x0003e80000000800 */
[----:B------:R1:W-:Y:S06]  /*0b50*/  STS [R4+0xe00], RZ ;  /* 0x000e00ff04007388 */ /* 0x0003ec0000000800 */
[----:B------:R-:W-:Y:S05]  /*0b60*/  @!P3 BRA `(.L_x_12) ;  /* 0x000000040048b947 */ /* 0x000fea0003800000 */
[----:B------:R-:W-:Y:S05]  /*0b70*/  BRA `(.L_x_13) ;  /* 0x0000000400487947 */ /* 0x000fea0003800000 */
.L_x_11:
[C---:B------:R-:W-:Y:S01]  /*0b80*/  VIADD R13, R7.reuse, 0x6 ;  /* 0x00000006070d7836 */ /* 0x040fe20000000000 */
[----:B------:R-:W-:Y:S01]  /*0b90*/  LOP3.LUT R15, R2, 0xffff, RZ, 0xc0, !PT ;  /* 0x0000ffff020f7812 */ /* 0x000fe200078ec0ff */
[----:B------:R-:W-:Y:S02]  /*0ba0*/  VIADD R12, R7, 0xc ;  /* 0x0000000c070c7836 */ /* 0x000fe40000000000 */
[----:B------:R-:W-:Y:S01]  /*0bb0*/  IMAD.MOV.U32 R11, RZ, RZ, 0x1c ;  /* 0x0000001cff0b7424 */ /* 0x000fe200078e00ff */
[----:B------:R-:W-:Y:S01]  /*0bc0*/  LOP3.LUT R10, R13, 0xffff, RZ, 0xc0, !PT ;  /* 0x0000ffff0d0a7812 */ /* 0x000fe200078ec0ff */
[----:B------:R-:W-:Y:S02]  /*0bd0*/  IMAD R18, R6, 0x380, R5 ;  /* 0x0000038006127824 */ /* 0x000fe400078e0205 */
[----:B------:R-:W-:Y:S02]  /*0be0*/  IMAD R15, R15, 0x13b2, RZ ;  /* 0x000013b20f0f7824 */ /* 0x000fe400078e02ff */
[----:B------:R-:W-:-:S02]  /*0bf0*/  IMAD R10, R10, 0x13b2, RZ ;  /* 0x000013b20a0a7824 */ /* 0x000fc400078e02ff */
[----:B------:R-:W-:Y:S01]  /*0c00*/  IMAD R18, R18, R11, -0xe ;  /* 0xfffffff212127424 */ /* 0x000fe200078e020b */
[----:B------:R-:W-:Y:S02]  /*0c10*/  LOP3.LUT R11, R3, 0xffff, RZ, 0xc0, !PT ;  /* 0x0000ffff030b7812 */ /* 0x000fe400078ec0ff */
[----:B------:R-:W-:Y:S02]  /*0c20*/  SHF.R.U32.HI R10, RZ, 0x10, R10 ;  /* 0x00000010ff0a7819 */ /* 0x000fe4000001160a */
[----:B------:R-:W-:Y:S01]  /*0c30*/  SHF.R.U32.HI R15, RZ, 0x10, R15 ;  /* 0x00000010ff0f7819 */ /* 0x000fe2000001160f */
[----:B------:R-:W-:Y:S01]  /*0c40*/  IMAD R11, R11, 0x13b2, RZ ;  /* 0x000013b20b0b7824 */ /* 0x000fe200078e02ff */
[----:B------:R-:W-:Y:S02]  /*0c50*/  PRMT R14, R10, 0x9910, RZ ;  /* 0x000099100a0e7816 */ /* 0x000fe400000000ff */
[----:B------:R-:W-:Y:S02]  /*0c60*/  LOP3.LUT R10, R12, 0xffff, RZ, 0xc0, !PT ;  /* 0x0000ffff0c0a7812 */ /* 0x000fe400078ec0ff */
[----:B------:R-:W-:Y:S01]  /*0c70*/  SHF.R.U32.HI R11, RZ, 0x10, R11 ;  /* 0x00000010ff0b7819 */ /* 0x000fe2000001160b */
[----:B------:R-:W-:Y:S01]  /*0c80*/  IMAD R14, R14, 0xd, RZ ;  /* 0x0000000d0e0e7824 */ /* 0x000fe200078e02ff */
[----:B------:R-:W-:Y:S01]  /*0c90*/  PRMT R25, R15, 0x9910, RZ ;  /* 0x000099100f197816 */ /* 0x000fe200000000ff */
[----:B------:R-:W-:Y:S01]  /*0ca0*/  IMAD R16, R10, 0x13b2, RZ ;  /* 0x000013b20a107824 */ /* 0x000fe200078e02ff */
[----:B------:R-:W-:Y:S01]  /*0cb0*/  PRMT R19, R11, 0x9910, RZ ;  /* 0x000099100b137816 */ /* 0x000fe200000000ff */
[----:B------:R-:W-:-:S02]  /*0cc0*/  IMAD R10, R24, 0x13b2, RZ ;  /* 0x000013b2180a7824 */ /* 0x000fc400078e02ff */
[----:B------:R-:W-:Y:S01]  /*0cd0*/  IMAD.MOV R17, RZ, RZ, -R14 ;  /* 0x000000ffff117224 */ /* 0x000fe200078e0a0e */
[----:B------:R-:W-:Y:S01]  /*0ce0*/  SHF.R.U32.HI R16, RZ, 0x10, R16 ;  /* 0x00000010ff107819 */ /* 0x000fe20000011610 */
[----:B------:R-:W-:Y:S01]  /*0cf0*/  IMAD.MOV.U32 R15, RZ, RZ, R19 ;  /* 0x000000ffff0f7224 */ /* 0x000fe200078e0013 */
[----:B------:R-:W-:Y:S02]  /*0d00*/  SHF.R.U32.HI R10, RZ, 0x10, R10 ;  /* 0x00000010ff0a7819 */ /* 0x000fe4000001160a */
[----:B------:R-:W-:Y:S01]  /*0d10*/  PRMT R16, R16, 0x9910, RZ ;  /* 0x0000991010107816 */ /* 0x000fe200000000ff */
[----:B------:R-:W-:Y:S01]  /*0d20*/  IMAD R15, R15, 0xc4, RZ ;  /* 0x000000c40f0f7824 */ /* 0x000fe200078e02ff */
[----:B------:R-:W-:Y:S02]  /*0d30*/  PRMT R14, R10, 0x9910, RZ ;  /* 0x000099100a0e7816 */ /* 0x000fe400000000ff */
[----:B------:R-:W-:Y:S01]  /*0d40*/  PRMT R10, R17, 0x7710, RZ ;  /* 0x00007710110a7816 */ /* 0x000fe200000000ff */
[----:B------:R-:W-:Y:S01]  /*0d50*/  IMAD R17, R16, 0xd, RZ ;  /* 0x0000000d10117824 */ /* 0x000fe200078e02ff */
[----:B------:R-:W-:Y:S01]  /*0d60*/  LOP3.LUT R15, R15, 0xffff, RZ, 0xc0, !PT ;  /* 0x0000ffff0f0f7812 */ /* 0x000fe200078ec0ff */
[----:B------:R-:W-:-:S02]  /*0d70*/  IMAD R16, R14, 0xd, RZ ;  /* 0x0000000d0e107824 */ /* 0x000fc400078e02ff */
[----:B------:R-:W-:Y:S01]  /*0d80*/  IMAD.IADD R13, R13, 0x1, R10 ;  /* 0x000000010d0d7824 */ /* 0x000fe200078e020a */
[----:B------:R-:W-:Y:S01]  /*0d90*/  IADD3 R19, PT, PT, RZ, -R17, RZ ;  /* 0x80000011ff137210 */ /* 0x000fe20007ffe0ff */
[----:B------:R-:W0:Y:S01]  /*0da0*/  LDC.64 R10, c[0x0][0x380] ;  /* 0x0000e000ff0a7b82 */ /* 0x000e220000000a00 */
[----:B------:R-:W-:Y:S02]  /*0db0*/  IMAD.MOV R16, RZ, RZ, -R16 ;  /* 0x000000ffff107224 */ /* 0x000fe400078e0a10 */
[----:B------:R-:W-:Y:S01]  /*0dc0*/  IMAD.MOV.U32 R17, RZ, RZ, R25 ;  /* 0x000000ffff117224 */ /* 0x000fe200078e0019 */
[----:B------:R-:W-:Y:S01]  /*0dd0*/  PRMT R25, R19, 0x7710, RZ ;  /* 0x0000771013197816 */ /* 0x000fe200000000ff */
[----:B------:R-:W-:Y:S01]  /*0de0*/  IMAD R14, R14, 0xc4, RZ ;  /* 0x000000c40e0e7824 */ /* 0x000fe200078e02ff */
[----:B------:R-:W-:Y:S01]  /*0df0*/  PRMT R16, R16, 0x7710, RZ ;  /* 0x0000771010107816 */ /* 0x000fe200000000ff */
[----:B------:R-:W-:Y:S01]  /*0e00*/  IMAD R19, R17, 0xc4, RZ ;  /* 0x000000c411137824 */ /* 0x000fe200078e02ff */
[----:B------:R-:W-:Y:S01]  /*0e10*/  LOP3.LUT R13, R13, 0xffff, RZ, 0xc0, !PT ;  /* 0x0000ffff0d0d7812 */ /* 0x000fe200078ec0ff */
[----:B------:R-:W-:Y:S01]  /*0e20*/  IMAD.IADD R25, R12, 0x1, R25 ;  /* 0x000000010c197824 */ /* 0x000fe200078e0219 */
[----:B------:R-:W-:Y:S01]  /*0e30*/  LOP3.LUT R17, R14, 0xffff, RZ, 0xc0, !PT ;  /* 0x0000ffff0e117812 */ /* 0x000fe200078ec0ff */
[----:B------:R-:W-:Y:S01]  /*0e40*/  IMAD.IADD R16, R16, 0x1, R7 ;  /* 0x0000000110107824 */ /* 0x000fe200078e0207 */
[----:B------:R-:W-:-:S02]  /*0e50*/  LOP3.LUT R19, R19, 0xffff, RZ, 0xc0, !PT ;  /* 0x0000ffff13137812 */ /* 0x000fc400078ec0ff */
[----:B------:R-:W-:Y:S02]  /*0e60*/  LOP3.LUT R25, R25, 0xffff, RZ, 0xc0, !PT ;  /* 0x0000ffff19197812 */ /* 0x000fe400078ec0ff */
[----:B------:R-:W-:Y:S02]  /*0e70*/  LOP3.LUT R16, R16, 0xffff, RZ, 0xc0, !PT ;  /* 0x0000ffff10107812 */ /* 0x000fe400078ec0ff */
[-C--:B------:R-:W-:Y:S02]  /*0e80*/  IADD3 R15, PT, PT, R15, R18.reuse, R13 ;  /* 0x000000120f0f7210 */ /* 0x080fe40007ffe00d */
[-C--:B------:R-:W-:Y:S02]  /*0e90*/  IADD3 R17, PT, PT, R17, R18.reuse, R16 ;  /* 0x0000001211117210 */ /* 0x080fe40007ffe010 */
[----:B------:R-:W-:Y:S01]  /*0ea0*/  IADD3 R13, PT, PT, R19, R18, R25 ;  /* 0x00000012130d7210 */ /* 0x000fe20007ffe019 */
[----:B0-----:R-:W-:-:S04]  /*0eb0*/  IMAD.WIDE.U32 R14, R15, 0x4, R10 ;  /* 0x000000040f0e7825 */ /* 0x001fc800078e000a */
[--C-:B------:R-:W-:Y:S02]  /*0ec0*/  IMAD.WIDE.U32 R16, R17, 0x4, R10.reuse ;  /* 0x0000000411107825 */ /* 0x100fe400078e000a */
[----:B------:R-:W2:Y:S02]  /*0ed0*/  LDG.E.CONSTANT R15, desc[UR8][R14.64] ;  /* 0x000000080e0f7981 */ /* 0x000ea4000c1e9900 */
[----:B------:R-:W-:Y:S02]  /*0ee0*/  IMAD.WIDE.U32 R12, R13, 0x4, R10 ;  /* 0x000000040d0c7825 */ /* 0x000fe400078e000a */
[----:B------:R-:W3:Y:S04]  /*0ef0*/  LDG.E.CONSTANT R17, desc[UR8][R16.64] ;  /* 0x0000000810117981 */ /* 0x000ee8000c1e9900 */
[----:B------:R-:W4:Y:S04]  /*0f00*/  LDG.E.CONSTANT R13, desc[UR8][R12.64] ;  /* 0x000000080c0d7981 */ /* 0x000f28000c1e9900 */
[----:B--2---:R0:W-:Y:S04]  /*0f10*/  STS [R4+0x700], R15 ;  /* 0x0007000f04007388 */ /* 0x0041e80000000800 */
[----:B---3--:R0:W-:Y:S04]  /*0f20*/  STS [R4], R17 ;  /* 0x0000001104007388 */ /* 0x0081e80000000800 */
[----:B----4-:R0:W-:Y:S01]  /*0f30*/  STS [R4+0xe00], R13 ;  /* 0x000e000d04007388 */ /* 0x0101e20000000800 */
[----:B------:R-:W-:Y:S05]  /*0f40*/  @P1 BRA `(.L_x_13) ;  /* 0x0000000000541947 */ /* 0x000fea0003800000 */
[----:B------:R-:W-:-:S05]  /*0f50*/  VIADD R12, R7, 0x5 ;  /* 0x00000005070c7836 */ /* 0x000fca0000000000 */
[----:B0-----:R-:W-:-:S05]  /*0f60*/  LOP3.LUT R13, R12, 0xffff, RZ, 0xc0, !PT ;  /* 0x0000ffff0c0d7812 */ /* 0x001fca00078ec0ff */
[----:B------:R-:W-:Y:S02]  /*0f70*/  IMAD R14, R13, 0x13b2, RZ ;  /* 0x000013b20d0e7824 */ /* 0x000fe400078e02ff */
[----:B------:R-:W-:-:S03]  /*0f80*/  VIADD R13, R7, 0x540 ;  /* 0x00000540070d7836 */ /* 0x000fc60000000000 */
[----:B------:R-:W-:Y:S02]  /*0f90*/  SHF.R.U32.HI R14, RZ, 0x10, R14 ;  /* 0x00000010ff0e7819 */ /* 0x000fe4000001160e */
[----:B------:R-:W-:Y:S02]  /*0fa0*/  LOP3.LUT R13, R13, 0xffff, RZ, 0xc0, !PT ;  /* 0x0000ffff0d0d7812 */ /* 0x000fe400078ec0ff */
[----:B------:R-:W-:-:S03]  /*0fb0*/  PRMT R14, R14, 0x9910, RZ ;  /* 0x000099100e0e7816 */ /* 0x000fc600000000ff */
[----:B------:R-:W-:Y:S02]  /*0fc0*/  IMAD R13, R13, 0x13b2, RZ ;  /* 0x000013b20d0d7824 */ /* 0x000fe400078e02ff */
[----:B------:R-:W-:-:S03]  /*0fd0*/  IMAD R14, R14, 0xd, RZ ;  /* 0x0000000d0e0e7824 */ /* 0x000fc600078e02ff */
[----:B------:R-:W-:Y:S02]  /*0fe0*/  SHF.R.U32.HI R13, RZ, 0x10, R13 ;  /* 0x00000010ff0d7819 */ /* 0x000fe4000001160d */
[----:B------:R-:W-:Y:S02]  /*0ff0*/  IADD3 R14, PT, PT, RZ, -R14, RZ ;  /* 0x8000000eff0e7210 */ /* 0x000fe40007ffe0ff */
[----:B------:R-:W-:Y:S02]  /*1000*/  PRMT R13, R13, 0x9910, RZ ;  /* 0x000099100d0d7816 */ /* 0x000fe400000000ff */
[----:B------:R-:W-:-:S03]  /*1010*/  PRMT R15, R14, 0x7710, RZ ;  /* 0x000077100e0f7816 */ /* 0x000fc600000000ff */
[----:B------:R-:W-:Y:S02]  /*1020*/  IMAD R13, R13, 0xc4, RZ ;  /* 0x000000c40d0d7824 */ /* 0x000fe400078e02ff */
[----:B------:R-:W-:-:S03]  /*1030*/  IMAD.IADD R15, R12, 0x1, R15 ;  /* 0x000000010c0f7824 */ /* 0x000fc600078e020f */
[----:B------:R-:W-:Y:S02]  /*1040*/  LOP3.LUT R13, R13, 0xffff, RZ, 0xc0, !PT ;  /* 0x0000ffff0d0d7812 */ /* 0x000fe400078ec0ff */
[----:B------:R-:W-:-:S04]  /*1050*/  LOP3.LUT R15, R15, 0xffff, RZ, 0xc0, !PT ;  /* 0x0000ffff0f0f7812 */ /* 0x000fc800078ec0ff */
[----:B------:R-:W-:-:S05]  /*1060*/  IADD3 R13, PT, PT, R13, R18, R15 ;  /* 0x000000120d0d7210 */ /* 0x000fca0007ffe00f */
[----:B------:R-:W-:-:S06]  /*1070*/  IMAD.WIDE.U32 R10, R13, 0x4, R10 ;  /* 0x000000040d0a7825 */ /* 0x000fcc00078e000a */
[----:B------:R0:W5:Y:S02]  /*1080*/  LDG.E.CONSTANT R11, desc[UR8][R10.64] ;  /* 0x000000080a0b7981 */ /* 0x000164000c1e9900 */
.L_x_12:
[----:B-----5:R2:W-:Y:S02]  /*1090*/  STS [R4+0x1500], R11 ;  /* 0x0015000b04007388 */ /* 0x0205e40000000800 */
.L_x_13:
[----:B------:R-:W-:Y:S05]  /*10a0*/  BSYNC.RECONVERGENT B0 ;  /* 0x0000000000007941 */ /* 0x000fea0003800200 */
.L_x_10:
[----:B0-2---:R-:W0:Y:S01]  /*10b0*/  LDC.64 R10, c[0x0][0x388] ;  /* 0x0000e200ff0a7b82 */ /* 0x005e220000000a00 */
[----:B------:R-:W-:Y:S01]  /*10c0*/  IMAD R12, R6, 0x80, R7 ;  /* 0x00000080060c7824 */ /* 0x000fe200078e0207 */
[----:B------:R-:W-:Y:S03]  /*10d0*/  BSSY.RECONVERGENT B0, `(.L_x_14) ;  /* 0x0000006000007945 */ /* 0x000fe60003800200 */
[----:B------:R-:W-:-:S04]  /*10e0*/  IMAD R13, R12, 0x9, RZ ;  /* 0x000000090c0d7824 */ /* 0x000fc800078e02ff */
[----:B0-----:R-:W-:Y:S01]  /*10f0*/  IMAD.WIDE.U32 R10, R13, 0x4, R10 ;  /* 0x000000040d0a7825 */ /* 0x001fe200078e000a */
[----:B------:R-:W-:Y:S06]  /*1100*/  @!P0 BRA `(.L_x_15) ;  /* 0x0000000000088947 */ /* 0x000fec0003800000 */
[----:B------:R-:W2:Y:S04]  /*1110*/  LDG.E.CONSTANT R13, desc[UR8][R10.64+0x4] ;  /* 0x000004080a0d7981 */ /* 0x000ea8000c1e9900 */
[----:B--2---:R0:W-:Y:S02]  /*1120*/  STS [R0], R13 ;  /* 0x0000000d00007388 */ /* 0x0041e40000000800 */
.L_x_15:
[----:B------:R-:W-:Y:S05]  /*1130*/  BSYNC.RECONVERGENT B0 ;  /* 0x0000000000007941 */ /* 0x000fea0003800200 */
.L_x_14:
[----:B------:R-:W-:Y:S06]  /*1140*/  BAR.SYNC.DEFER_BLOCKING 0x0 ;  /* 0x0000000000007b1d */ /* 0x000fec0000010000 */
[----:B------:R-:W-:Y:S01]  /*1150*/  BSSY.RECONVERGENT B0, `(.L_x_16) ;  /* 0x0000060000007945 */ /* 0x000fe20003800200 */
[----:B------:R-:W-:Y:S04]  /*1160*/  LDS R14, [R21] ;  /* 0x00000000150e7984 */ /* 0x000fe80000000800 */
[----:B0-----:R-:W0:Y:S04]  /*1170*/  LDS.64 R12, [R20] ;  /* 0x00000000140c7984 */ /* 0x001e280000000a00 */
[----:B------:R-:W2:Y:S01]  /*1180*/  LDS R15, [R21+0x34] ;  /* 0x00003400150f7984 */ /* 0x000ea20000000800 */
[----:B0-----:R-:W-:Y:S01]  /*1190*/  FFMA R23, R14, R12, R23 ;  /* 0x0000000c0e177223 */ /* 0x001fe20000000017 */
[----:B--2---:R-:W-:Y:S01]  /*11a0*/  FFMA R22, R15, R13, R22 ;  /* 0x0000000d0f167223 */ /* 0x004fe20000000016 */
[----:B------:R-:W-:Y:S06]  /*11b0*/  BAR.SYNC.DEFER_BLOCKING 0x0 ;  /* 0x0000000000007b1d */ /* 0x000fec0000010000 */
[----:B------:R-:W-:Y:S05]  /*11c0*/  @P2 BRA `(.L_x_17) ;  /* 0x00000000001c2947 */ /* 0x000fea0003800000 */
[----:B------:R2:W-:Y:S01]  /*11d0*/  STS [R4], RZ ;  /* 0x000000ff04007388 */ /* 0x0005e20000000800 */
[----:B------:R-:W-:Y:S01]  /*11e0*/  ISETP.GE.U32.AND P2, PT, R7, 0x140, PT ;  /* 0x000001400700780c */ /* 0x000fe20003f46070 */
[----:B------:R-:W-:Y:S02]  /*11f0*/  IMAD.MOV.U32 R13, RZ, RZ, RZ ;  /* 0x000000ffff0d7224 */ /* 0x000fe400078e00ff */
[----:B------:R2:W-:Y:S04]  /*1200*/  STS [R4+0x700], RZ ;  /* 0x000700ff04007388 */ /* 0x0005e80000000800 */
[----:B------:R2:W-:Y:S06]  /*1210*/  STS [R4+0xe00], RZ ;  /* 0x000e00ff04007388 */ /* 0x0005ec0000000800 */
[----:B------:R-:W-:Y:S05]  /*1220*/  @!P2 BRA `(.L_x_18) ;  /* 0x000000040044a947 */ /* 0x000fea0003800000 */
[----:B------:R-:W-:Y:S05]  /*1230*/  BRA `(.L_x_19) ;  /* 0x0000000400447947 */ /* 0x000fea0003800000 */
.L_x_17:
[C---:B------:R-:W-:Y:S02]  /*1240*/  VIADD R14, R7.reuse, 0x6 ;  /* 0x00000006070e7836 */ /* 0x040fe40000000000 */
[----:B------:R-:W-:Y:S02]  /*1250*/  VIADD R15, R7, 0xc ;  /* 0x0000000c070f7836 */ /* 0x000fe40000000000 */
[----:B------:R-:W-:Y:S01]  /*1260*/  IMAD.MOV.U32 R18, RZ, RZ, 0x1c ;  /* 0x0000001cff127424 */ /* 0x000fe200078e00ff */
[----:B------:R-:W-:Y:S01]  /*1270*/  LOP3.LUT R12, R14, 0xffff, RZ, 0xc0, !PT ;  /* 0x0000ffff0e0c7812 */ /* 0x000fe200078ec0ff */
[----:B------:R-:W-:Y:S01]  /*1280*/  IMAD R25, R6, 0x380, R5 ;  /* 0x0000038006197824 */ /* 0x000fe200078e0205 */
[----:B------:R-:W-:-:S03]  /*1290*/  LOP3.LUT R13, R15, 0xffff, RZ, 0xc0, !PT ;  /* 0x0000ffff0f0d7812 */ /* 0x000fc600078ec0ff */
[----:B------:R-:W-:Y:S02]  /*12a0*/  IMAD R12, R12, 0x13b2, RZ ;  /* 0x000013b20c0c7824 */ /* 0x000fe400078e02ff */
[----:B------:R-:W-:Y:S02]  /*12b0*/  IMAD R13, R13, 0x13b2, RZ ;  /* 0x000013b20d0d7824 */ /* 0x000fe400078e02ff */
[----:B------:R-:W-:Y:S01]  /*12c0*/  IMAD R25, R25, R18, -0xd ;  /* 0xfffffff319197424 */ /* 0x000fe200078e0212 */
[----:B------:R-:W-:Y:S02]  /*12d0*/  SHF.R.U32.HI R12, RZ, 0x10, R12 ;  /* 0x00000010ff0c7819 */ /* 0x000fe4000001160c */
[----:B------:R-:W-:Y:S02]  /*12e0*/  SHF.R.U32.HI R13, RZ, 0x10, R13 ;  /* 0x00000010ff0d7819 */ /* 0x000fe4000001160d */
[----:B------:R-:W-:Y:S01]  /*12f0*/  PRMT R16, R12, 0x9910, RZ ;  /* 0x000099100c107816 */ /* 0x000fe200000000ff */
[----:B------:R-:W-:Y:S01]  /*1300*/  IMAD R12, R24, 0x13b2, RZ ;  /* 0x000013b2180c7824 */ /* 0x000fe200078e02ff */
[----:B------:R-:W-:-:S02]  /*1310*/  PRMT R19, R13, 0x9910, RZ ;  /* 0x000099100d137816 */ /* 0x000fc400000000ff */
[----:B------:R-:W-:Y:S01]  /*1320*/  LOP3.LUT R18, R2, 0xffff, RZ, 0xc0, !PT ;  /* 0x0000ffff02127812 */ /* 0x000fe200078ec0ff */
[----:B------:R-:W-:Y:S01]  /*1330*/  IMAD R17, R16, 0xd, RZ ;  /* 0x0000000d10117824 */ /* 0x000fe200078e02ff */
[----:B------:R-:W-:Y:S01]  /*1340*/  LOP3.LUT R13, R3, 0xffff, RZ, 0xc0, !PT ;  /* 0x0000ffff030d7812 */ /* 0x000fe200078ec0ff */
[----:B------:R-:W-:Y:S01]  /*1350*/  IMAD R19, R19, 0xd, RZ ;  /* 0x0000000d13137824 */ /* 0x000fe200078e02ff */
[----:B------:R-:W-:Y:S01]  /*1360*/  SHF.R.U32.HI R16, RZ, 0x10, R12 ;  /* 0x00000010ff107819 */ /* 0x000fe2000001160c */
[----:B------:R-:W-:Y:S01]  /*1370*/  IMAD R12, R18, 0x13b2, RZ ;  /* 0x000013b2120c7824 */ /* 0x000fe200078e02ff */
[----:B------:R-:W-:Y:S01]  /*1380*/  IADD3 R17, PT, PT, RZ, -R17, RZ ;  /* 0x80000011ff117210 */ /* 0x000fe20007ffe0ff */
[----:B------:R-:W-:Y:S01]  /*1390*/  IMAD.MOV R18, RZ, RZ, -R19 ;  /* 0x000000ffff127224 */ /* 0x000fe200078e0a13 */
[----:B------:R-:W-:Y:S01]  /*13a0*/  PRMT R16, R16, 0x9910, RZ ;  /* 0x0000991010107816 */ /* 0x000fe200000000ff */
[----:B------:R-:W-:Y:S01]  /*13b0*/  IMAD R13, R13, 0x13b2, RZ ;  /* 0x000013b20d0d7824 */ /* 0x000fe200078e02ff */
[----:B------:R-:W-:-:S02]  /*13c0*/  PRMT R17, R17, 0x7710, RZ ;  /* 0x0000771011117816 */ /* 0x000fc400000000ff */
[----:B------:R-:W-:Y:S02]  /*13d0*/  PRMT R18, R18, 0x7710, RZ ;  /* 0x0000771012127816 */ /* 0x000fe400000000ff */
[----:B------:R-:W-:Y:S01]  /*13e0*/  SHF.R.U32.HI R12, RZ, 0x10, R12 ;  /* 0x00000010ff0c7819 */ /* 0x000fe2000001160c */
[----:B------:R-:W-:Y:S01]  /*13f0*/  IMAD.IADD R14, R14, 0x1, R17 ;  /* 0x000000010e0e7824 */ /* 0x000fe200078e0211 */
[----:B------:R-:W-:Y:S01]  /*1400*/  SHF.R.U32.HI R13, RZ, 0x10, R13 ;  /* 0x00000010ff0d7819 */ /* 0x000fe2000001160d */
[----:B------:R-:W-:Y:S01]  /*1410*/  IMAD R17, R16, 0xd, RZ ;  /* 0x0000000d10117824 */ /* 0x000fe200078e02ff */
[----:B------:R-:W-:Y:S01]  /*1420*/  PRMT R26, R12, 0x9910, RZ ;  /* 0x000099100c1a7816 */ /* 0x000fe200000000ff */
[----:B------:R-:W-:Y:S01]  /*1430*/  IMAD.IADD R15, R15, 0x1, R18 ;  /* 0x000000010f0f7824 */ /* 0x000fe200078e0212 */
[----:B------:R-:W-:Y:S01]  /*1440*/  PRMT R18, R13, 0x9910, RZ ;  /* 0x000099100d127816 */ /* 0x000fe200000000ff */
[----:B------:R-:W-:Y:S01]  /*1450*/  IMAD.MOV R19, RZ, RZ, -R17 ;  /* 0x000000ffff137224 */ /* 0x000fe200078e0a11 */
[----:B------:R-:W0:Y:S01]  /*1460*/  LDC.64 R12, c[0x0][0x380] ;  /* 0x0000e000ff0c7b82 */ /* 0x000e220000000a00 */
[----:B------:R-:W-:Y:S01]  /*1470*/  IMAD.MOV.U32 R17, RZ, RZ, R26 ;  /* 0x000000ffff117224 */ /* 0x000fe200078e001a */
[----:B------:R-:W-:Y:S01]  /*1480*/  LOP3.LUT R14, R14, 0xffff, RZ, 0xc0, !PT ;  /* 0x0000ffff0e0e7812 */ /* 0x000fe200078ec0ff */
[----:B------:R-:W-:Y:S01]  /*1490*/  IMAD R26, R16, 0xc4, RZ ;  /* 0x000000c4101a7824 */ /* 0x000fe200078e02ff */
[----:B------:R-:W-:Y:S01]  /*14a0*/  PRMT R16, R19, 0x7710, RZ ;  /* 0x0000771013107816 */ /* 0x000fe200000000ff */
[----:B------:R-:W-:-:S02]  /*14b0*/  IMAD R19, R17, 0xc4, RZ ;  /* 0x000000c411137824 */ /* 0x000fc400078e02ff */
[----:B------:R-:W-:Y:S01]  /*14c0*/  IMAD R18, R18, 0xc4, RZ ;  /* 0x000000c412127824 */ /* 0x000fe200078e02ff */
[----:B------:R-:W-:Y:S01]  /*14d0*/  LOP3.LUT R26, R26, 0xffff, RZ, 0xc0, !PT ;  /* 0x0000ffff1a1a7812 */ /* 0x000fe200078ec0ff */
[----:B------:R-:W-:Y:S01]  /*14e0*/  IMAD.IADD R17, R16, 0x1, R7 ;  /* 0x0000000110117824 */ /* 0x000fe200078e0207 */
[----:B------:R-:W-:Y:S02]  /*14f0*/  LOP3.LUT R16, R19, 0xffff, RZ, 0xc0, !PT ;  /* 0x0000ffff13107812 */ /* 0x000fe400078ec0ff */
[----:B------:R-:W-:Y:S02]  /*1500*/  LOP3.LUT R18, R18, 0xffff, RZ, 0xc0, !PT ;  /* 0x0000ffff12127812 */ /* 0x000fe400078ec0ff */
[----:B------:R-:W-:Y:S02]  /*1510*/  LOP3.LUT R17, R17, 0xffff, RZ, 0xc0, !PT ;  /* 0x0000ffff11117812 */ /* 0x000fe400078ec0ff */
[----:B------:R-:W-:Y:S02]  /*1520*/  LOP3.LUT R19, R15, 0xffff, RZ, 0xc0, !PT ;  /* 0x0000ffff0f137812 */ /* 0x000fe400078ec0ff */
[----:B------:R-:W-:-:S02]  /*1530*/  IADD3 R15, PT, PT, R26, R25, R17 ;  /* 0x000000191a0f7210 */ /* 0x000fc40007ffe011 */
        /* <DEDUP_REMOVED lines=8> */
[----:B--2---:R0:W-:Y:S04]  /*15c0*/  STS [R4], R15 ;  /* 0x0000000f04007388 */ /* 0x0041e80000000800 */
[----:B---3--:R0:W-:Y:S04]  /*15d0*/  STS [R4+0x700], R17 ;  /* 0x0007001104007388 */ /* 0x0081e80000000800 */
[----:B----4-:R0:W-:Y:S01]  /*15e0*/  STS [R4+0xe00], R19 ;  /* 0x000e001304007388 */ /* 0x0101e20000000800 */
[----:B------:R-:W-:Y:S05]  /*15f0*/  @P1 BRA `(.L_x_19) ;  /* 0x0000000000541947 */ /* 0x000fea0003800000 */
[----:B------:R-:W-:-:S04]  /*1600*/  IADD3 R14, PT, PT, R7, 0x5, RZ ;  /* 0x00000005070e7810 */ /* 0x000fc80007ffe0ff */
        /* <DEDUP_REMOVED lines=8> */
[----:B------:R-:W-:Y:S01]  /*1690*/  SHF.R.U32.HI R15, RZ, 0x10, R15 ;  /* 0x00000010ff0f7819 */ /* 0x000fe2000001160f */
[----:B------:R-:W-:-:S03]  /*16a0*/  IMAD.MOV R16, RZ, RZ, -R16 ;  /* 0x000000ffff107224 */ /* 0x000fc600078e0a10 */
        /* <DEDUP_REMOVED lines=9> */
.L_x_18:
[----:B-----5:R3:W-:Y:S02]  /*1740*/  STS [R4+0x1500], R13 ;  /* 0x0015000d04007388 */ /* 0x0207e40000000800 */
.L_x_19:
[----:B------:R-:W-:Y:S05]  /*1750*/  BSYNC.RECONVERGENT B0 ;  /* 0x0000000000007941 */ /* 0x000fea0003800200 */
.L_x_16:
[C---:B------:R-:W-:Y:S02]  /*1760*/  VIADD R16, R7.reuse, 0x6 ;  /* 0x0000000607107836 */ /* 0x040fe40000000000 */
[----:B0-----:R-:W-:-:S03]  /*1770*/  VIADD R17, R7, 0xc ;  /* 0x0000000c07117836 */ /* 0x001fc60000000000 */
[----:B------:R-:W-:Y:S02]  /*1780*/  LOP3.LUT R12, R16, 0xffff, RZ, 0xc0, !PT ;  /* 0x0000ffff100c7812 */ /* 0x000fe400078ec0ff */
[----:B---3--:R-:W-:-:S03]  /*1790*/  LOP3.LUT R13, R17, 0xffff, RZ, 0xc0, !PT ;  /* 0x0000ffff110d7812 */ /* 0x008fc600078ec0ff */
[----:B------:R-:W-:Y:S02]  /*17a0*/  IMAD R12, R12, 0x13b2, RZ ;  /* 0x000013b20c0c7824 */ /* 0x000fe400078e02ff */
[----:B------:R-:W-:-:S03]  /*17b0*/  IMAD R13, R13, 0x13b2, RZ ;  /* 0x000013b20d0d7824 */ /* 0x000fc600078e02ff */
[----:B------:R-:W-:Y:S02]  /*17c0*/  SHF.R.U32.HI R12, RZ, 0x10, R12 ;  /* 0x00000010ff0c7819 */ /* 0x000fe4000001160c */
[----:B------:R-:W-:Y:S02]  /*17d0*/  SHF.R.U32.HI R13, RZ, 0x10, R13 ;  /* 0x00000010ff0d7819 */ /* 0x000fe4000001160d */
[----:B------:R-:W-:Y:S02]  /*17e0*/  PRMT R12, R12, 0x9910, RZ ;  /* 0x000099100c0c7816 */ /* 0x000fe400000000ff */
[----:B------:R-:W-:-:S03]  /*17f0*/  PRMT R14, R13, 0x9910, RZ ;  /* 0x000099100d0e7816 */ /* 0x000fc600000000ff */
[----:B------:R-:W-:-:S04]  /*1800*/  IMAD R12, R12, 0xd, RZ ;  /* 0x0000000d0c0c7824 */ /* 0x000fc800078e02ff */
[----:B------:R-:W-:Y:S01]  /*1810*/  IMAD.MOV R13, RZ, RZ, -R12 ;  /* 0x000000ffff0d7224 */ /* 0x000fe200078e0a0c */
[----:B------:R-:W-:-:S04]  /*1820*/  MOV R12, R14 ;  /* 0x0000000e000c7202 */ /* 0x000fc80000000f00 */
[----:B------:R-:W-:Y:S01]  /*1830*/  PRMT R13, R13, 0x7710, RZ ;  /* 0x000077100d0d7816 */ /* 0x000fe200000000ff */
[----:B------:R-:W-:-:S04]  /*1840*/  IMAD R12, R12, 0xd, RZ ;  /* 0x0000000d0c0c7824 */ /* 0x000fc800078e02ff */
[----:B------:R-:W-:Y:S02]  /*1850*/  IMAD.MOV R14, RZ, RZ, -R12 ;  /* 0x000000ffff0e7224 */ /* 0x000fe400078e0a0c */
[----:B------:R-:W-:-:S03]  /*1860*/  IMAD.IADD R16, R16, 0x1, R13 ;  /* 0x0000000110107824 */ /* 0x000fc600078e020d */
[----:B------:R-:W-:Y:S02]  /*1870*/  PRMT R14, R14, 0x7710, RZ ;  /* 0x000077100e0e7816 */ /* 0x000fe400000000ff */
[C---:B------:R-:W-:Y:S02]  /*1880*/  PRMT R12, R16.reuse, 0x9910, RZ ;  /* 0x00009910100c7816 */ /* 0x040fe400000000ff */
[----:B------:R-:W-:Y:S01]  /*1890*/  LOP3.LUT R16, R16, 0xffff, RZ, 0xc0, !PT ;  /* 0x0000ffff10107812 */ /* 0x000fe200078ec0ff */
[----:B------:R-:W-:Y:S01]  /*18a0*/  IMAD.IADD R17, R17, 0x1, R14 ;  /* 0x0000000111117824 */ /* 0x000fe200078e020e */
[----:B------:R-:W-:-:S04]  /*18b0*/  ISETP.NE.AND P3, PT, R12, RZ, PT ;  /* 0x000000ff0c00720c */ /* 0x000fc80003f65270 */
[C---:B------:R-:W-:Y:S02]  /*18c0*/  PRMT R12, R17.reuse, 0x9910, RZ ;  /* 0x00009910110c7816 */ /* 0x040fe400000000ff */
[----:B------:R-:W-:Y:S02]  /*18d0*/  LOP3.LUT R17, R17, 0xffff, RZ, 0xc0, !PT ;  /* 0x0000ffff11117812 */ /* 0x000fe400078ec0ff */
[----:B------:R-:W-:-:S05]  /*18e0*/  ISETP.NE.AND P2, PT, R12, RZ, PT ;  /* 0x000000ff0c00720c */ /* 0x000fca0003f45270 */
[----:B------:R-:W-:-:S05]  /*18f0*/  @P3 LOP3.LUT R12, R3, 0xffff, RZ, 0xc0, !PT ;  /* 0x0000ffff030c3812 */ /* 0x000fca00078ec0ff */
[----:B------:R-:W-:-:S03]  /*1900*/  @P3 IMAD R12, R12, 0x13b2, RZ ;  /* 0x000013b20c0c3824 */ /* 0x000fc600078e02ff */
[----:B------:R-:W-:Y:S01]  /*1910*/  @P2 LOP3.LUT R13, R2, 0xffff, RZ, 0xc0, !PT ;  /* 0x0000ffff020d2812 */ /* 0x000fe200078ec0ff */
[----:B------:R-:W-:Y:S01]  /*1920*/  @P2 IMAD R25, R6, 0x380, R5 ;  /* 0x0000038006192824 */ /* 0x000fe200078e0205 */
[----:B------:R-:W-:-:S03]  /*1930*/  @P3 SHF.R.U32.HI R12, RZ, 0x10, R12 ;  /* 0x00000010ff0c3819 */ /* 0x000fc6000001160c */
[----:B------:R-:W-:Y:S01]  /*1940*/  @P2 IMAD R14, R13, 0x13b2, RZ ;  /* 0x000013b20d0e2824 */ /* 0x000fe200078e02ff */
[----:B------:R-:W-:Y:S01]  /*1950*/  @P3 PRMT R12, R12, 0x9910, RZ ;  /* 0x000099100c0c3816 */ /* 0x000fe200000000ff */
[----:B------:R-:W-:Y:S02]  /*1960*/  @P3 IMAD R13, R6, 0x380, R5 ;  /* 0x00000380060d3824 */ /* 0x000fe400078e0205 */
[----:B------:R-:W-:Y:S01]  /*1970*/  @P2 IMAD R25, R25, 0x1c, RZ ;  /* 0x0000001c19192824 */ /* 0x000fe200078e02ff */
[----:B------:R-:W-:Y:S01]  /*1980*/  @P2 SHF.R.U32.HI R18, RZ, 0x10, R14 ;  /* 0x00000010ff122819 */ /* 0x000fe2000001160e */
[----:B------:R-:W-:Y:S01]  /*1990*/  @P3 IMAD R12, R12, 0xc4, RZ ;  /* 0x000000c40c0c3824 */ /* 0x000fe200078e02ff */
[----:B------:R-:W0:Y:S02]  /*19a0*/  @P3 LDC.64 R14, c[0x0][0x380] ;  /* 0x0000e000ff0e3b82 */ /* 0x000e240000000a00 */
[----:B------:R-:W-:Y:S01]  /*19b0*/  @P2 PRMT R19, R18, 0x9910, RZ ;  /* 0x0000991012132816 */ /* 0x000fe200000000ff */
[----:B------:R-:W-:Y:S01]  /*19c0*/  @P3 IMAD R18, R13, 0x1c, RZ ;  /* 0x0000001c0d123824 */ /* 0x000fe200078e02ff */
[----:B------:R-:W-:-:S03]  /*19d0*/  @P3 LOP3.LUT R13, R12, 0xffff, RZ, 0xc0, !PT ;  /* 0x0000ffff0c0d3812 */ /* 0x000fc600078ec0ff */
[----:B------:R-:W-:Y:S01]  /*19e0*/  @P2 IMAD.MOV.U32 R12, RZ, RZ, R19 ;  /* 0x000000ffff0c2224 */ /* 0x000fe200078e0013 */
[----:B------:R-:W-:-:S03]  /*19f0*/  @P3 IADD3 R18, PT, PT, R13, R18, R16 ;  /* 0x000000120d123210 */ /* 0x000fc60007ffe010 */
[----:B------:R-:W-:Y:S02]  /*1a00*/  @P2 IMAD R19, R12, 0xc4, RZ ;  /* 0x000000c40c132824 */ /* 0x000fe400078e02ff */
[----:B------:R-:W3:Y:S03]  /*1a10*/  @P2 LDC.64 R12, c[0x0][0x380] ;  /* 0x0000e000ff0c2b82 */ /* 0x000ee60000000a00 */
[----:B------:R-:W-:Y:S01]  /*1a20*/  @P2 LOP3.LUT R26, R19, 0xffff, RZ, 0xc0, !PT ;  /* 0x0000ffff131a2812 */ /* 0x000fe200078ec0ff */
[----:B------:R-:W-:-:S03]  /*1a30*/  @P3 VIADD R19, R18, 0xffffffff ;  /* 0xffffffff12133836 */ /* 0x000fc60000000000 */
[----:B------:R-:W-:Y:S02]  /*1a40*/  @P2 IADD3 R18, PT, PT, R26, R25, R17 ;  /* 0x000000191a122210 */ /* 0x000fe40007ffe011 */
[----:B------:R-:W4:Y:S01]  /*1a50*/  @P0 LDG.E.CONSTANT R26, desc[UR8][R10.64+0x8] ;  /* 0x000008080a1a0981 */ /* 0x000f22000c1e9900 */
[----:B------:R-:W-:Y:S02]  /*1a60*/  IMAD.MOV.U32 R25, RZ, RZ, RZ ;  /* 0x000000ffff197224 */ /* 0x000fe400078e00ff */
[----:B0-----:R-:W-:-:S05]  /*1a70*/  @P3 IMAD.WIDE.U32 R14, R19, 0x4, R14 ;  /* 0x00000004130e3825 */ /* 0x001fca00078e000e */
[----:B------:R0:W5:Y:S01]  /*1a80*/  @P3 LDG.E.CONSTANT R25, desc[UR8][R14.64] ;  /* 0x000000080e193981 */ /* 0x000162000c1e9900 */
[----:B------:R-:W-:Y:S01]  /*1a90*/  IMAD R24, R24, 0x13b2, RZ ;  /* 0x000013b218187824 */ /* 0x000fe200078e02ff */
[----:B------:R-:W-:-:S04]  /*1aa0*/  @P2 IADD3 R19, PT, PT, R18, -0x1, RZ ;  /* 0xffffffff12132810 */ /* 0x000fc80007ffe0ff */
[----:B------:R-:W-:-:S04]  /*1ab0*/  SHF.R.U32.HI R24, RZ, 0x10, R24 ;  /* 0x00000010ff187819 */ /* 0x000fc80000011618 */
[----:B------:R-:W-:Y:S01]  /*1ac0*/  PRMT R18, R24, 0x9910, RZ ;  /* 0x0000991018127816 */ /* 0x000fe200000000ff */
[----:B---3--:R-:W-:-:S04]  /*1ad0*/  @P2 IMAD.WIDE.U32 R12, R19, 0x4, R12 ;  /* 0x00000004130c2825 */ /* 0x008fc800078e000c */
[----:B------:R-:W-:-:S04]  /*1ae0*/  IMAD R19, R18, 0xd, RZ ;  /* 0x0000000d12137824 */ /* 0x000fc800078e02ff */
[----:B------:R-:W-:-:S05]  /*1af0*/  IMAD.MOV R19, RZ, RZ, -R19 ;  /* 0x000000ffff137224 */ /* 0x000fca00078e0a13 */
[----:B0-----:R-:W-:-:S05]  /*1b00*/  PRMT R14, R19, 0x7710, RZ ;  /* 0x00007710130e7816 */ /* 0x001fca00000000ff */
[----:B------:R-:W-:-:S05]  /*1b10*/  IMAD.IADD R19, R14, 0x1, R7 ;  /* 0x000000010e137824 */ /* 0x000fca00078e0207 */
[----:B------:R-:W-:-:S04]  /*1b20*/  PRMT R14, R19, 0x9910, RZ ;  /* 0x00009910130e7816 */ /* 0x000fc800000000ff */
[----:B------:R-:W-:Y:S01]  /*1b30*/  ISETP.NE.AND P4, PT, R14, RZ, PT ;  /* 0x000000ff0e00720c */ /* 0x000fe20003f85270 */
[----:B------:R-:W-:Y:S01]  /*1b40*/  IMAD.MOV.U32 R29, RZ, RZ, RZ ;  /* 0x000000ffff1d7224 */ /* 0x000fe200078e00ff */
[----:B------:R-:W-:-:S05]  /*1b50*/  LOP3.LUT R19, R19, 0xffff, RZ, 0xc0, !PT ;  /* 0x0000ffff13137812 */ /* 0x000fca00078ec0ff */
[----:B------:R0:W3:Y:S06]  /*1b60*/  @P2 LDG.E.CONSTANT R29, desc[UR8][R12.64] ;  /* 0x000000080c1d2981 */ /* 0x0000ec000c1e9900 */
[----:B------:R-:W-:Y:S02]  /*1b70*/  @P4 IMAD R14, R18, 0xc4, RZ ;  /* 0x000000c4120e4824 */ /* 0x000fe400078e02ff */
[----:B------:R-:W-:-:S03]  /*1b80*/  @P4 IMAD R15, R6, 0x380, R5 ;  /* 0x00000380060f4824 */ /* 0x000fc600078e0205 */
[----:B------:R-:W-:Y:S01]  /*1b90*/  @P4 LOP3.LUT R14, R14, 0xffff, RZ, 0xc0, !PT ;  /* 0x0000ffff0e0e4812 */ /* 0x000fe200078ec0ff */
[----:B------:R-:W-:Y:S01]  /*1ba0*/  @P4 IMAD R15, R15, 0x1c, RZ ;  /* 0x0000001c0f0f4824 */ /* 0x000fe200078e02ff */
[----:B----4-:R4:W-:Y:S01]  /*1bb0*/  @P0 STS [R0], R26 ;  /* 0x0000001a00000388 */ /* 0x0109e20000000800 */
[----:B------:R-:W-:Y:S03]  /*1bc0*/  BAR.SYNC.DEFER_BLOCKING 0x0 ;  /* 0x0000000000007b1d */ /* 0x000fe60000010000 */
[----:B----4-:R-:W-:-:S05]  /*1bd0*/  @P4 IADD3 R26, PT, PT, R14, R15, R19 ;  /* 0x0000000f0e1a4210 */ /* 0x010fca0007ffe013 */
[----:B------:R-:W4:Y:S01]  /*1be0*/  @P4 LDC.64 R14, c[0x0][0x380] ;  /* 0x0000e000ff0e4b82 */ /* 0x000f220000000a00 */
[----:B------:R-:W-:Y:S04]  /*1bf0*/  LDS R24, [R21] ;  /* 0x0000000015187984 */ /* 0x000fe80000000800 */
[----:B------:R-:W-:Y:S04]  /*1c00*/  LDS R27, [R21+0x34] ;  /* 0x00003400151b7984 */ /* 0x000fe80000000800 */
[----:B0-----:R-:W0:Y:S01]  /*1c10*/  LDS.64 R12, [R20] ;  /* 0x00000000140c7984 */ /* 0x001e220000000a00 */
[----:B------:R-:W-:Y:S01]  /*1c20*/  BAR.SYNC.DEFER_BLOCKING 0x0 ;  /* 0x0000000000007b1d */ /* 0x000fe20000010000 */
[----:B------:R-:W-:-:S04]  /*1c30*/  @P4 VIADD R26, R26, 0xffffffff ;  /* 0xffffffff1a1a4836 */ /* 0x000fc80000000000 */
[----:B----4-:R-:W-:Y:S01]  /*1c40*/  @P4 IMAD.WIDE.U32 R14, R26, 0x4, R14 ;  /* 0x000000041a0e4825 */ /* 0x010fe200078e000e */
[----:B-----5:R4:W-:Y:S03]  /*1c50*/  STS [R4+0x700], R25 ;  /* 0x0007001904007388 */ /* 0x0209e60000000800 */
[----:B----4-:R-:W-:-:S06]  /*1c60*/  IMAD.MOV.U32 R25, RZ, RZ, RZ ;  /* 0x000000ffff197224 */ /* 0x010fcc00078e00ff */
[----:B------:R-:W4:Y:S04]  /*1c70*/  @P4 LDG.E.CONSTANT R25, desc[UR8][R14.64] ;  /* 0x000000080e194981 */ /* 0x000f28000c1e9900 */
[----:B---3--:R3:W-:Y:S01]  /*1c80*/  STS [R4+0xe00], R29 ;  /* 0x000e001d04007388 */ /* 0x0087e20000000800 */
[----:B------:R-:W-:Y:S01]  /*1c90*/  BSSY.RECONVERGENT B0, `(.L_x_20) ;  /* 0x0000024000007945 */ /* 0x000fe20003800200 */
[----:B0-----:R-:W-:Y:S01]  /*1ca0*/  FFMA R23, R24, R12, R23 ;  /* 0x0000000c18177223 */ /* 0x001fe20000000017 */
[----:B------:R-:W-:Y:S01]  /*1cb0*/  FFMA R22, R27, R13, R22 ;  /* 0x0000000d1b167223 */ /* 0x000fe20000000016 */
[----:B----4-:R3:W-:Y:S01]  /*1cc0*/  STS [R4], R25 ;  /* 0x0000001904007388 */ /* 0x0107e20000000800 */
[----:B------:R-:W-:Y:S05]  /*1cd0*/  @P1 BRA `(.L_x_21) ;  /* 0x00000000007c1947 */ /* 0x000fea0003800000 */
[----:B------:R-:W-:Y:S01]  /*1ce0*/  VIADD R14, R7, 0x5 ;  /* 0x00000005070e7836 */ /* 0x000fe20000000000 */
[----:B------:R-:W-:Y:S04]  /*1cf0*/  BSSY.RECONVERGENT B1, `(.L_x_22) ;  /* 0x000001c000017945 */ /* 0x000fe80003800200 */
[----:B------:R-:W-:-:S05]  /*1d00*/  LOP3.LUT R12, R14, 0xffff, RZ, 0xc0, !PT ;  /* 0x0000ffff0e0c7812 */ /* 0x000fca00078ec0ff */
[----:B------:R-:W-:-:S05]  /*1d10*/  IMAD R12, R12, 0x13b2, RZ ;  /* 0x000013b20c0c7824 */ /* 0x000fca00078e02ff */
[----:B------:R-:W-:-:S04]  /*1d20*/  SHF.R.U32.HI R12, RZ, 0x10, R12 ;  /* 0x00000010ff0c7819 */ /* 0x000fc8000001160c */
[----:B------:R-:W-:-:S05]  /*1d30*/  PRMT R12, R12, 0x9910, RZ ;  /* 0x000099100c0c7816 */ /* 0x000fca00000000ff */
[----:B------:R-:W-:-:S05]  /*1d40*/  IMAD R12, R12, 0xd, RZ ;  /* 0x0000000d0c0c7824 */ /* 0x000fca00078e02ff */
[----:B------:R-:W-:-:S04]  /*1d50*/  IADD3 R12, PT, PT, RZ, -R12, RZ ;  /* 0x8000000cff0c7210 */ /* 0x000fc80007ffe0ff */
[----:B------:R-:W-:-:S05]  /*1d60*/  PRMT R13, R12, 0x7710, RZ ;  /* 0x000077100c0d7816 */ /* 0x000fca00000000ff */
[----:B------:R-:W-:Y:S02]  /*1d70*/  IMAD.IADD R14, R14, 0x1, R13 ;  /* 0x000000010e0e7824 */ /* 0x000fe400078e020d */
[----:B------:R-:W-:-:S03]  /*1d80*/  IMAD.MOV.U32 R13, RZ, RZ, RZ ;  /* 0x000000ffff0d7224 */ /* 0x000fc600078e00ff */
        /* <DEDUP_REMOVED lines=18> */
.L_x_23:
[----:B------:R-:W-:Y:S05]  /*1eb0*/  BSYNC.RECONVERGENT B1 ;  /* 0x0000000000017941 */ /* 0x000fea0003800200 */
.L_x_22:
[----:B-----5:R4:W-:Y:S02]  /*1ec0*/  STS [R4+0x1500], R13 ;  /* 0x0015000d04007388 */ /* 0x0209e40000000800 */
.L_x_21:
[----:B------:R-:W-:Y:S05]  /*1ed0*/  BSYNC.RECONVERGENT B0 ;  /* 0x0000000000007941 */ /* 0x000fea0003800200 */
.L_x_20:
[----:B----4-:R-:W4:Y:S01]  /*1ee0*/  @P0 LDG.E.CONSTANT R13, desc[UR8][R10.64+0xc] ;  /* 0x00000c080a0d0981 */ /* 0x010f22000c1e9900 */
[C---:B0-----:R-:W-:Y:S01]  /*1ef0*/  VIADD R12, R7.reuse, 0x5 ;  /* 0x00000005070c7836 */ /* 0x041fe20000000000 */
[----:B------:R-:W0:Y:S01]  /*1f00*/  LDCU.64 UR4, c[0x0][0x380] ;  /* 0x00007000ff0477ac */ /* 0x000e220008000a00 */
[----:B------:R-:W-:Y:S01]  /*1f10*/  VIADD R15, R7, 0x540 ;  /* 0x00000540070f7836 */ /* 0x000fe20000000000 */
[----:B------:R-:W-:Y:S01]  /*1f20*/  LOP3.LUT R7, R2, 0xffff, RZ, 0xc0, !PT ;  /* 0x0000ffff02077812 */ /* 0x000fe200078ec0ff */
[----:B------:R-:W-:Y:S01]  /*1f30*/  IMAD R26, R6, 0x380, R5 ;  /* 0x00000380061a7824 */ /* 0x000fe200078e0205 */
[----:B------:R-:W-:Y:S01]  /*1f40*/  LOP3.LUT R14, R12, 0xffff, RZ, 0xc0, !PT ;  /* 0x0000ffff0c0e7812 */ /* 0x000fe200078ec0ff */
[----:B------:R-:W-:Y:S01]  /*1f50*/  IMAD R18, R18, 0xc4, RZ ;  /* 0x000000c412127824 */ /* 0x000fe200078e02ff */
[----:B------:R-:W-:-:S03]  /*1f60*/  LOP3.LUT R15, R15, 0xffff, RZ, 0xc0, !PT ;  /* 0x0000ffff0f0f7812 */ /* 0x000fc600078ec0ff */
[----:B------:R-:W-:Y:S02]  /*1f70*/  IMAD R14, R14, 0x13b2, RZ ;  /* 0x000013b20e0e7824 */ /* 0x000fe400078e02ff */
[----:B------:R-:W-:-:S03]  /*1f80*/  IMAD R15, R15, 0x13b2, RZ ;  /* 0x000013b20f0f7824 */ /* 0x000fc600078e02ff */
[----:B------:R-:W-:Y:S02]  /*1f90*/  SHF.R.U32.HI R14, RZ, 0x10, R14 ;  /* 0x00000010ff0e7819 */ /* 0x000fe4000001160e */
[----:B------:R-:W-:Y:S02]  /*1fa0*/  SHF.R.U32.HI R15, RZ, 0x10, R15 ;  /* 0x00000010ff0f7819 */ /* 0x000fe4000001160f */
[----:B------:R-:W-:-:S05]  /*1fb0*/  PRMT R14, R14, 0x9910, RZ ;  /* 0x000099100e0e7816 */ /* 0x000fca00000000ff */
[----:B------:R-:W-:Y:S01]  /*1fc0*/  IMAD R24, R14, 0xd, RZ ;  /* 0x0000000d0e187824 */ /* 0x000fe200078e02ff */
[----:B------:R-:W-:-:S04]  /*1fd0*/  LOP3.LUT R14, R3, 0xffff, RZ, 0xc0, !PT ;  /* 0x0000ffff030e7812 */ /* 0x000fc800078ec0ff */
[----:B---3--:R-:W-:Y:S01]  /*1fe0*/  IADD3 R25, PT, PT, RZ, -R24, RZ ;  /* 0x80000018ff197210 */ /* 0x008fe20007ffe0ff */
[----:B------:R-:W-:-:S03]  /*1ff0*/  IMAD R14, R14, 0x13b2, RZ ;  /* 0x000013b20e0e7824 */ /* 0x000fc600078e02ff */
[----:B------:R-:W-:Y:S02]  /*2000*/  PRMT R25, R25, 0x7710, RZ ;  /* 0x0000771019197816 */ /* 0x000fe400000000ff */
[----:B------:R-:W-:-:S03]  /*2010*/  SHF.R.U32.HI R14, RZ, 0x10, R14 ;  /* 0x00000010ff0e7819 */ /* 0x000fc6000001160e */
[----:B------:R-:W-:Y:S01]  /*2020*/  IMAD.IADD R5, R12, 0x1, R25 ;  /* 0x000000010c057824 */ /* 0x000fe200078e0219 */
[----:B------:R-:W-:Y:S01]  /*2030*/  PRMT R25, R15, 0x9910, RZ ;  /* 0x000099100f197816 */ /* 0x000fe200000000ff */
[----:B------:R-:W-:Y:S01]  /*2040*/  IMAD R12, R7, 0x13b2, RZ ;  /* 0x000013b2070c7824 */ /* 0x000fe200078e02ff */
[----:B------:R-:W-:Y:S01]  /*2050*/  LOP3.LUT R15, R18, 0xffff, RZ, 0xc0, !PT ;  /* 0x0000ffff120f7812 */ /* 0x000fe200078ec0ff */
[----:B------:R-:W3:Y:S01]  /*2060*/  LDC.64 R6, c[0x0][0x380] ;  /* 0x0000e000ff067b82 */ /* 0x000ee20000000a00 */
[----:B------:R-:W-:Y:S01]  /*2070*/  LOP3.LUT R18, R5, 0xffff, RZ, 0xc0, !PT ;  /* 0x0000ffff05127812 */ /* 0x000fe200078ec0ff */
[----:B------:R-:W-:Y:S01]  /*2080*/  IMAD R25, R25, 0xc4, RZ ;  /* 0x000000c419197824 */ /* 0x000fe200078e02ff */
[----:B------:R-:W-:-:S04]  /*2090*/  SHF.R.U32.HI R12, RZ, 0x10, R12 ;  /* 0x00000010ff0c7819 */ /* 0x000fc8000001160c */
[----:B------:R-:W-:Y:S01]  /*20a0*/  LOP3.LUT R25, R25, 0xffff, RZ, 0xc0, !PT ;  /* 0x0000ffff19197812 */ /* 0x000fe200078ec0ff */
[----:B----4-:R4:W-:Y:S01]  /*20b0*/  @P0 STS [R0], R13 ;  /* 0x0000000d00000388 */ /* 0x0109e20000000800 */
[----:B------:R-:W-:Y:S01]  /*20c0*/  BAR.SYNC.DEFER_BLOCKING 0x0 ;  /* 0x0000000000007b1d */ /* 0x000fe20000010000 */
[----:B----4-:R-:W-:Y:S02]  /*20d0*/  PRMT R13, R14, 0x9910, RZ ;  /* 0x000099100e0d7816 */ /* 0x010fe400000000ff */
[----:B------:R-:W-:Y:S01]  /*20e0*/  PRMT R14, R12, 0x9910, RZ ;  /* 0x000099100c0e7816 */ /* 0x000fe200000000ff */
[----:B------:R-:W-:Y:S02]  /*20f0*/  IMAD R12, R26, 0x1c, RZ ;  /* 0x0000001c1a0c7824 */ /* 0x000fe400078e02ff */
[----:B------:R-:W-:Y:S02]  /*2100*/  IMAD R13, R13, 0xc4, RZ ;  /* 0x000000c40d0d7824 */ /* 0x000fe400078e02ff */
[----:B------:R-:W-:Y:S01]  /*2110*/  IMAD R14, R14, 0xc4, RZ ;  /* 0x000000c40e0e7824 */ /* 0x000fe200078e02ff */
[----:B------:R-:W-:-:S02]  /*2120*/  IADD3 R15, PT, PT, R15, R12, R19 ;  /* 0x0000000c0f0f7210 */ /* 0x000fc40007ffe013 */
[----:B------:R-:W-:Y:S02]  /*2130*/  LOP3.LUT R13, R13, 0xffff, RZ, 0xc0, !PT ;  /* 0x0000ffff0d0d7812 */ /* 0x000fe400078ec0ff */
[----:B------:R-:W-:Y:S02]  /*2140*/  LOP3.LUT R14, R14, 0xffff, RZ, 0xc0, !PT ;  /* 0x0000ffff0e0e7812 */ /* 0x000fe400078ec0ff */
[-C--:B------:R-:W-:Y:S02]  /*2150*/  @!P1 IADD3 R27, PT, PT, R25, R12.reuse, R18 ;  /* 0x0000000c191b9210 */ /* 0x080fe40007ffe012 */
[-C--:B------:R-:W-:Y:S01]  /*2160*/  IADD3 R13, PT, PT, R13, R12.reuse, R16 ;  /* 0x0000000c0d0d7210 */ /* 0x080fe20007ffe010 */
[----:B------:R-:W-:Y:S01]  /*2170*/  LDS R24, [R21] ;  /* 0x0000000015187984 */ /* 0x000fe20000000800 */
[-C--:B------:R-:W-:Y:S01]  /*2180*/  IADD3 R19, PT, PT, R14, R12.reuse, R17 ;  /* 0x0000000c0e137210 */ /* 0x080fe20007ffe011 */
[----:B---3--:R-:W-:Y:S01]  /*2190*/  @!P1 IMAD.WIDE.U32 R16, R27, 0x4, R6 ;  /* 0x000000041b109825 */ /* 0x008fe200078e0006 */
[----:B------:R-:W-:Y:S01]  /*21a0*/  IADD3 R25, P5, P6, R25, R12, R18 ;  /* 0x0000000c19197210 */ /* 0x000fe20007ebe012 */
[----:B------:R-:W3:Y:S02]  /*21b0*/  LDS.64 R2, [R20] ;  /* 0x0000000014027984 */ /* 0x000ee40000000a00 */
[----:B------:R-:W-:-:S02]  /*21c0*/  IMAD.WIDE.U32 R14, R15, 0x4, R6 ;  /* 0x000000040f0e7825 */ /* 0x000fc400078e0006 */
[----:B------:R-:W4:Y:S02]  /*21d0*/  @!P1 LDG.E.CONSTANT R17, desc[UR8][R16.64] ;  /* 0x0000000810119981 */ /* 0x000f24000c1e9900 */
[--C-:B------:R-:W-:Y:S02]  /*21e0*/  IMAD.WIDE.U32 R12, R13, 0x4, R6.reuse ;  /* 0x000000040d0c7825 */ /* 0x100fe400078e0006 */
[----:B------:R-:W5:Y:S02]  /*21f0*/  LDG.E.CONSTANT R29, desc[UR8][R14.64] ;  /* 0x000000080e1d7981 */ /* 0x000f64000c1e9900 */
[----:B------:R-:W-:Y:S02]  /*2200*/  IMAD.WIDE.U32 R18, R19, 0x4, R6 ;  /* 0x0000000413127825 */ /* 0x000fe400078e0006 */
[----:B------:R-:W2:Y:S04]  /*2210*/  @P0 LDG.E.CONSTANT R7, desc[UR8][R10.64+0x10] ;  /* 0x000010080a070981 */ /* 0x000ea8000c1e9900 */
[----:B------:R-:W2:Y:S04]  /*2220*/  LDG.E.CONSTANT R28, desc[UR8][R18.64] ;  /* 0x00000008121c7981 */ /* 0x000ea8000c1e9900 */
[----:B------:R-:W1:Y:S01]  /*2230*/  LDS R27, [R21+0x34] ;  /* 0x00003400151b7984 */ /* 0x000e620000000800 */
[----:B------:R-:W-:Y:S01]  /*2240*/  BAR.SYNC.DEFER_BLOCKING 0x0 ;  /* 0x0000000000007b1d */ /* 0x000fe20000010000 */
[----:B---3--:R-:W-:-:S05]  /*2250*/  FFMA R23, R24, R2, R23 ;  /* 0x0000000218177223 */ /* 0x008fca0000000017 */
[----:B------:R-:W3:Y:S01]  /*2260*/  LDG.E.CONSTANT R24, desc[UR8][R12.64] ;  /* 0x000000080c187981 */ /* 0x000ee2000c1e9900 */
[----:B-1----:R-:W-:-:S03]  /*2270*/  FFMA R27, R27, R3, R22 ;  /* 0x000000031b1b7223 */ /* 0x002fc60000000016 */
[----:B----4-:R-:W-:Y:S04]  /*2280*/  @!P1 STS [R4+0x1500], R17 ;  /* 0x0015001104009388 */ /* 0x010fe80000000800 */
[----:B-----5:R1:W-:Y:S04]  /*2290*/  STS [R4], R29 ;  /* 0x0000001d04007388 */ /* 0x0203e80000000800 */
[----:B--2---:R-:W-:Y:S04]  /*22a0*/  STS [R4+0xe00], R28 ;  /* 0x000e001c04007388 */ /* 0x004fe80000000800 */
[----:B-1----:R-:W2:Y:S04]  /*22b0*/  LDG.E.CONSTANT R29, desc[UR8][R18.64+0x4] ;  /* 0x00000408121d7981 */ /* 0x002ea8000c1e9900 */
[----:B---3--:R-:W-:Y:S04]  /*22c0*/  STS [R4+0x700], R24 ;  /* 0x0007001804007388 */ /* 0x008fe80000000800 */
[----:B------:R-:W-:Y:S01]  /*22d0*/  @P0 STS [R0], R7 ;  /* 0x0000000700000388 */ /* 0x000fe20000000800 */
[----:B------:R-:W-:Y:S06]  /*22e0*/  BAR.SYNC.DEFER_BLOCKING 0x0 ;  /* 0x0000000000007b1d */ /* 0x000fec0000010000 */
[----:B------:R-:W-:Y:S04]  /*22f0*/  LDS.64 R6, [R20] ;  /* 0x0000000014067984 */ /* 0x000fe80000000a00 */
[----:B------:R-:W1:Y:S04]  /*2300*/  LDS R16, [R21+0x34] ;  /* 0x0000340015107984 */ /* 0x000e680000000800 */
[----:B------:R-:W3:Y:S01]  /*2310*/  LDS R24, [R21] ;  /* 0x0000000015187984 */ /* 0x000ee20000000800 */
[----:B------:R-:W-:Y:S01]  /*2320*/  IADD3.X R22, PT, PT, RZ, RZ, RZ, P5, P6 ;  /* 0x000000ffff167210 */ /* 0x000fe20002fec4ff */
[----:B-1----:R-:W-:Y:S01]  /*2330*/  FFMA R16, R16, R7, R27 ;  /* 0x0000000710107223 */ /* 0x002fe2000000001b */
[----:B------:R-:W-:Y:S06]  /*2340*/  BAR.SYNC.DEFER_BLOCKING 0x0 ;  /* 0x0000000000007b1d */ /* 0x000fec0000010000 */
[----:B------:R-:W4:Y:S01]  /*2350*/  LDG.E.CONSTANT R27, desc[UR8][R12.64+0x4] ;  /* 0x000004080c1b7981 */ /* 0x000f22000c1e9900 */
[----:B0-----:R-:W-:-:S04]  /*2360*/  LEA R2, P5, R25, UR4, 0x2 ;  /* 0x0000000419027c11 */ /* 0x001fc8000f8a10ff */
[----:B------:R-:W-:Y:S01]  /*2370*/  LEA.HI.X R3, R25, UR5, R22, 0x2, P5 ;  /* 0x0000000519037c11 */ /* 0x000fe2000a8f1416 */
[----:B---3--:R-:W-:Y:S01]  /*2380*/  FFMA R17, R24, R6, R23 ;  /* 0x0000000618117223 */ /* 0x008fe20000000017 */
[----:B------:R-:W3:Y:S04]  /*2390*/  LDG.E.CONSTANT R25, desc[UR8][R14.64+0x4] ;  /* 0x000004080e197981 */ /* 0x000ee8000c1e9900 */
[----:B------:R-:W5:Y:S04]  /*23a0*/  @!P1 LDG.E.CONSTANT R22, desc[UR8][R2.64+0x4] ;  /* 0x0000040802169981 */ /* 0x000f68000c1e9900 */
[----:B------:R-:W5:Y:S01]  /*23b0*/  @P0 LDG.E.CONSTANT R24, desc[UR8][R10.64+0x14] ;  /* 0x000014080a180981 */ /* 0x000f62000c1e9900 */
[----:B------:R-:W-:-:S06]  /*23c0*/  IMAD.MOV.U32 R23, RZ, RZ, RZ ;  /* 0x000000ffff177224 */ /* 0x000fcc00078e00ff */
[----:B------:R-:W5:Y:S04]  /*23d0*/  @P4 LDG.E.CONSTANT R23, desc[UR8][R14.64+0x34] ;  /* 0x000034080e174981 */ /* 0x000f68000c1e9900 */
[----:B--2---:R0:W-:Y:S02]  /*23e0*/  STS [R4+0xe00], R29 ;  /* 0x000e001d04007388 */ /* 0x0041e40000000800 */
[----:B0-----:R-:W-:-:S06]  /*23f0*/  IMAD.MOV.U32 R29, RZ, RZ, RZ ;  /* 0x000000ffff1d7224 */ /* 0x001fcc00078e00ff */
[----:B------:R-:W2:Y:S04]  /*2400*/  @P2 LDG.E.CONSTANT R29, desc[UR8][R18.64+0x34] ;  /* 0x00003408121d2981 */ /* 0x000ea8000c1e9900 */
[----:B----4-:R0:W-:Y:S02]  /*2410*/  STS [R4+0x700], R27 ;  /* 0x0007001b04007388 */ /* 0x0101e40000000800 */
[----:B0-----:R-:W-:-:S06]  /*2420*/  IMAD.MOV.U32 R27, RZ, RZ, RZ ;  /* 0x000000ffff1b7224 */ /* 0x001fcc00078e00ff */
[----:B------:R-:W4:Y:S04]  /*2430*/  @P3 LDG.E.CONSTANT R27, desc[UR8][R12.64+0x34] ;  /* 0x000034080c1b3981 */ /* 0x000f28000c1e9900 */
[----:B---3--:R-:W-:Y:S04]  /*2440*/  STS [R4], R25 ;  /* 0x0000001904007388 */ /* 0x008fe80000000800 */
[----:B-----5:R-:W-:Y:S04]  /*2450*/  @!P1 STS [R4+0x1500], R22 ;  /* 0x0015001604009388 */ /* 0x020fe80000000800 */
[----:B------:R-:W-:Y:S01]  /*2460*/  @P0 STS [R0], R24 ;  /* 0x0000001800000388 */ /* 0x000fe20000000800 */
[----:B------:R-:W-:Y:S06]  /*2470*/  BAR.SYNC.DEFER_BLOCKING 0x0 ;  /* 0x0000000000007b1d */ /* 0x000fec0000010000 */
[----:B------:R-:W-:Y:S04]  /*2480*/  LDS R28, [R21] ;  /* 0x00000000151c7984 */ /* 0x000fe80000000800 */
[----:B------:R-:W-:Y:S04]  /*2490*/  LDS R25, [R21+0x34] ;  /* 0x0000340015197984 */ /* 0x000fe80000000800 */
[----:B------:R-:W0:Y:S01]  /*24a0*/  LDS.64 R6, [R20] ;  /* 0x0000000014067984 */ /* 0x000e220000000a00 */
[----:B------:R-:W-:Y:S06]  /*24b0*/  BAR.SYNC.DEFER_BLOCKING 0x0 ;  /* 0x0000000000007b1d */ /* 0x000fec0000010000 */
[----:B------:R-:W-:Y:S01]  /*24c0*/  BSSY.RECONVERGENT B0, `(.L_x_24) ;  /* 0x000000f000007945 */ /* 0x000fe20003800200 */
[----:B------:R1:W-:Y:S01]  /*24d0*/  STS [R4], R23 ;  /* 0x0000001704007388 */ /* 0x0003e20000000800 */
[----:B0-----:R-:W-:Y:S01]  /*24e0*/  FFMA R17, R28, R6, R17 ;  /* 0x000000061c117223 */ /* 0x001fe20000000011 */
[----:B------:R-:W-:-:S02]  /*24f0*/  FFMA R16, R25, R7, R16 ;  /* 0x0000000719107223 */ /* 0x000fc40000000010 */
[----:B--2---:R1:W-:Y:S04]  /*2500*/  STS [R4+0xe00], R29 ;  /* 0x000e001d04007388 */ /* 0x0043e80000000800 */
[----:B----4-:R1:W-:Y:S01]  /*2510*/  STS [R4+0x700], R27 ;  /* 0x0007001b04007388 */ /* 0x0103e20000000800 */
[----:B------:R-:W-:Y:S05]  /*2520*/  @P1 BRA `(.L_x_25) ;  /* 0x0000000000201947 */ /* 0x000fea0003800000 */
[----:B------:R-:W-:Y:S01]  /*2530*/  PRMT R5, R5, 0x9910, RZ ;  /* 0x0000991005057816 */ /* 0x000fe200000000ff */
[----:B------:R-:W-:Y:S03]  /*2540*/  BSSY.RECONVERGENT B1, `(.L_x_26) ;  /* 0x0000005000017945 */ /* 0x000fe60003800200 */
[----:B------:R-:W-:Y:S01]  /*2550*/  ISETP.NE.AND P2, PT, R5, RZ, PT ;  /* 0x000000ff0500720c */ /* 0x000fe20003f45270 */
[----:B------:R-:W-:-:S12]  /*2560*/  IMAD.MOV.U32 R5, RZ, RZ, RZ ;  /* 0x000000ffff057224 */ /* 0x000fd800078e00ff */
[----:B------:R-:W-:Y:S05]  /*2570*/  @!P2 BRA `(.L_x_27) ;  /* 0x000000000004a947 */ /* 0x000fea0003800000 */
[----:B------:R0:W5:Y:S02]  /*2580*/  LDG.E.CONSTANT R5, desc[UR8][R2.64+0x34] ;  /* 0x0000340802057981 */ /* 0x000164000c1e9900 */
.L_x_27:
[----:B------:R-:W-:Y:S05]  /*2590*/  BSYNC.RECONVERGENT B1 ;  /* 0x0000000000017941 */ /* 0x000fea0003800200 */
.L_x_26:
[----:B-----5:R2:W-:Y:S02]  /*25a0*/  STS [R4+0x1500], R5 ;  /* 0x0015000504007388 */ /* 0x0205e40000000800 */
.L_x_25:
[----:B------:R-:W-:Y:S05]  /*25b0*/  BSYNC.RECONVERGENT B0 ;  /* 0x0000000000007941 */ /* 0x000fea0003800200 */
.L_x_24:
[----:B------:R-:W3:Y:S04]  /*25c0*/  @P0 LDG.E.CONSTANT R7, desc[UR8][R10.64+0x18] ;  /* 0x000018080a070981 */ /* 0x000ee8000c1e9900 */
[----:B--2---:R-:W2:Y:S04]  /*25d0*/  LDG.E.CONSTANT R5, desc[UR8][R14.64+0x38] ;  /* 0x000038080e057981 */ /* 0x004ea8000c1e9900 */
[----:B-1----:R-:W4:Y:S04]  /*25e0*/  LDG.E.CONSTANT R27, desc[UR8][R12.64+0x38] ;  /* 0x000038080c1b7981 */ /* 0x002f28000c1e9900 */
[----:B------:R-:W5:Y:S04]  /*25f0*/  LDG.E.CONSTANT R25, desc[UR8][R18.64+0x38] ;  /* 0x0000380812197981 */ /* 0x000f68000c1e9900 */
[----:B------:R-:W5:Y:S04]  /*2600*/  @!P1 LDG.E.CONSTANT R22, desc[UR8][R2.64+0x38] ;  /* 0x0000380802169981 */ /* 0x000f68000c1e9900 */
[----:B------:R-:W5:Y:S04]  /*2610*/  @P0 LDG.E.CONSTANT R29, desc[UR8][R10.64+0x1c] ;  /* 0x00001c080a1d0981 */ /* 0x000f68000c1e9900 */
[----:B------:R-:W5:Y:S04]  /*2620*/  LDG.E.CONSTANT R28, desc[UR8][R18.64+0x3c] ;  /* 0x00003c08121c7981 */ /* 0x000f68000c1e9900 */
[----:B------:R1:W5:Y:S04]  /*2630*/  LDG.E.CONSTANT R23, desc[UR8][R14.64+0x3c] ;  /* 0x00003c080e177981 */ /* 0x000368000c1e9900 */
[----:B------:R0:W5:Y:S04]  /*2640*/  LDG.E.CONSTANT R24, desc[UR8][R12.64+0x3c] ;  /* 0x00003c080c187981 */ /* 0x000168000c1e9900 */
[----:B------:R5:W5:Y:S01]  /*2650*/  @!P1 LDG.E.CONSTANT R19, desc[UR8][R2.64+0x3c] ;  /* 0x00003c0802139981 */ /* 0x000b62000c1e9900 */
[----:B-1----:R-:W1:Y:S03]  /*2660*/  LDC.64 R14, c[0x0][0x390] ;  /* 0x0000e400ff0e7b82 */ /* 0x002e660000000a00 */
[----:B------:R-:W5:Y:S01]  /*2670*/  @P0 LDG.E.CONSTANT R11, desc[UR8][R10.64+0x20] ;  /* 0x000020080a0b0981 */ /* 0x000f62000c1e9900 */
[----:B------:R-:W-:-:S04]  /*2680*/  IMAD R9, R26, 0x7, R9 ;  /* 0x000000071a097824 */ /* 0x000fc800078e0209 */
[----:B------:R-:W-:-:S04]  /*2690*/  IMAD R9, R8, 0x62, R9 ;  /* 0x0000006208097824 */ /* 0x000fc800078e0209 */
[----:B-1----:R-:W-:Y:S01]  /*26a0*/  IMAD.WIDE.U32 R14, R9, 0x4, R14 ;  /* 0x00000004090e7825 */ /* 0x002fe200078e000e */
[----:B---3--:R-:W-:Y:S01]  /*26b0*/  @P0 STS [R0], R7 ;  /* 0x0000000700000388 */ /* 0x008fe20000000800 */
[----:B------:R-:W-:Y:S06]  /*26c0*/  BAR.SYNC.DEFER_BLOCKING 0x0 ;  /* 0x0000000000007b1d */ /* 0x000fec0000010000 */
[----:B0-----:R-:W-:Y:S04]  /*26d0*/  LDS R12, [R21] ;  /* 0x00000000150c7984 */ /* 0x001fe80000000800 */
[----:B------:R-:W-:Y:S04]  /*26e0*/  LDS R13, [R21+0x34] ;  /* 0x00003400150d7984 */ /* 0x000fe80000000800 */
[----:B------:R-:W0:Y:S01]  /*26f0*/  LDS.64 R6, [R20] ;  /* 0x0000000014067984 */ /* 0x000e220000000a00 */
[----:B------:R-:W-:Y:S06]  /*2700*/  BAR.SYNC.DEFER_BLOCKING 0x0 ;  /* 0x0000000000007b1d */ /* 0x000fec0000010000 */
[----:B--2---:R-:W-:Y:S04]  /*2710*/  STS [R4], R5 ;  /* 0x0000000504007388 */ /* 0x004fe80000000800 */
[----:B----4-:R-:W-:Y:S04]  /*2720*/  STS [R4+0x700], R27 ;  /* 0x0007001b04007388 */ /* 0x010fe80000000800 */
[----:B-----5:R-:W-:Y:S04]  /*2730*/  STS [R4+0xe00], R25 ;  /* 0x000e001904007388 */ /* 0x020fe80000000800 */
[----:B------:R-:W-:Y:S04]  /*2740*/  @!P1 STS [R4+0x1500], R22 ;  /* 0x0015001604009388 */ /* 0x000fe80000000800 */
[----:B------:R-:W-:Y:S01]  /*2750*/  @P0 STS [R0], R29 ;  /* 0x0000001d00000388 */ /* 0x000fe20000000800 */
[----:B------:R-:W-:Y:S06]  /*2760*/  BAR.SYNC.DEFER_BLOCKING 0x0 ;  /* 0x0000000000007b1d */ /* 0x000fec0000010000 */
[----:B------:R-:W-:Y:S04]  /*2770*/  LDS R5, [R21] ;  /* 0x0000000015057984 */ /* 0x000fe80000000800 */
[----:B------:R-:W-:Y:S04]  /*2780*/  LDS R18, [R21+0x34] ;  /* 0x0000340015127984 */ /* 0x000fe80000000800 */
[----:B------:R-:W1:Y:S01]  /*2790*/  LDS.64 R2, [R20] ;  /* 0x0000000014027984 */ /* 0x000e620000000a00 */
[----:B------:R-:W-:Y:S06]  /*27a0*/  BAR.SYNC.DEFER_BLOCKING 0x0 ;  /* 0x0000000000007b1d */ /* 0x000fec0000010000 */
[----:B------:R-:W-:Y:S04]  /*27b0*/  STS [R4], R23 ;  /* 0x0000001704007388 */ /* 0x000fe80000000800 */
[----:B------:R-:W-:Y:S04]  /*27c0*/  STS [R4+0x700], R24 ;  /* 0x0007001804007388 */ /* 0x000fe80000000800 */
[----:B------:R-:W-:Y:S04]  /*27d0*/  STS [R4+0xe00], R28 ;  /* 0x000e001c04007388 */ /* 0x000fe80000000800 */
[----:B------:R-:W-:Y:S04]  /*27e0*/  @!P1 STS [R4+0x1500], R19 ;  /* 0x0015001304009388 */ /* 0x000fe80000000800 */
[----:B------:R-:W-:Y:S01]  /*27f0*/  @P0 STS [R0], R11 ;  /* 0x0000000b00000388 */ /* 0x000fe20000000800 */
[----:B------:R-:W-:Y:S06]  /*2800*/  BAR.SYNC.DEFER_BLOCKING 0x0 ;  /* 0x0000000000007b1d */ /* 0x000fec0000010000 */
[----:B------:R-:W-:Y:S04]  /*2810*/  LDS R22, [R21] ;  /* 0x0000000015167984 */ /* 0x000fe80000000800 */
[----:B------:R-:W2:Y:S04]  /*2820*/  LDS.64 R10, [R20] ;  /* 0x00000000140a7984 */ /* 0x000ea80000000a00 */
[----:B------:R-:W3:Y:S01]  /*2830*/  LDS R25, [R21+0x34] ;  /* 0x0000340015197984 */ /* 0x000ee20000000800 */
[----:B0-----:R-:W-:Y:S01]  /*2840*/  FFMA R6, R12, R6, R17 ;  /* 0x000000060c067223 */ /* 0x001fe20000000011 */
[----:B------:R-:W-:-:S03]  /*2850*/  FFMA R7, R13, R7, R16 ;  /* 0x000000070d077223 */ /* 0x000fc60000000010 */
[----:B-1----:R-:W-:Y:S01]  /*2860*/  FFMA R5, R5, R2, R6 ;  /* 0x0000000205057223 */ /* 0x002fe20000000006 */
[----:B------:R-:W-:-:S03]  /*2870*/  FFMA R18, R18, R3, R7 ;  /* 0x0000000312127223 */ /* 0x000fc60000000007 */
[----:B--2---:R-:W-:Y:S01]  /*2880*/  FFMA R5, R22, R10, R5 ;  /* 0x0000000a16057223 */ /* 0x004fe20000000005 */
[----:B---3--:R-:W-:-:S04]  /*2890*/  FFMA R11, R25, R11, R18 ;  /* 0x0000000b190b7223 */ /* 0x008fc80000000012 */
[----:B------:R-:W-:Y:S02]  /*28a0*/  FMNMX R5, RZ, R5, !PT ;  /* 0x00000005ff057209 */ /* 0x000fe40007800000 */
[----:B------:R-:W-:-:S03]  /*28b0*/  FMNMX R11, RZ, R11, !PT ;  /* 0x0000000bff0b7209 */ /* 0x000fc60007800000 */
[----:B------:R-:W-:Y:S04]  /*28c0*/  STG.E desc[UR8][R14.64], R5 ;  /* 0x000000050e007986 */ /* 0x000fe8000c101908 */
[----:B------:R-:W-:Y:S01]  /*28d0*/  STG.E desc[UR8][R14.64+0xc4], R11 ;  /* 0x0000c40b0e007986 */ /* 0x000fe2000c101908 */
[----:B------:R-:W-:Y:S05]  /*28e0*/  EXIT ;  /* 0x000000000000794d */ /* 0x000fea0003800000 */
.L_x_28:
[----:B------:R-:W-:-:S00]  /*28f0*/  BRA `(.L_x_28) ;  /* 0xfffffffc00fc7947 */ /* 0x000fc0000383ffff */
[----:B------:R-:W-:-:S00]  /*2900*/  NOP ;  /* 0x0000000000007918 */ /* 0x000fc00000000000 */
[----:B------:R-:W-:-:S00]  /*2910*/  NOP ;  /* 0x0000000000007918 */ /* 0x000fc00000000000 */
[----:B------:R-:W-:-:S00]  /*2920*/  NOP ;  /* 0x0000000000007918 */ /* 0x000fc00000000000 */
[----:B------:R-:W-:-:S00]  /*2930*/  NOP ;  /* 0x0000000000007918 */ /* 0x000fc00000000000 */
[----:B------:R-:W-:-:S00]  /*2940*/  NOP ;  /* 0x0000000000007918 */ /* 0x000fc00000000000 */
[----:B------:R-:W-:-:S00]  /*2950*/  NOP ;  /* 0x0000000000007918 */ /* 0x000fc00000000000 */
[----:B------:R-:W-:-:S00]  /*2960*/  NOP ;  /* 0x0000000000007918 */ /* 0x000fc00000000000 */
[----:B------:R-:W-:-:S00]  /*2970*/  NOP ;  /* 0x0000000000007918 */ /* 0x000fc00000000000 */
.L_x_29:


//--------------------- .nv.shared.candidate2     --------------------------
	.section	.nv.shared.candidate2,"aw",@nobits
	.sectionflags	@""
	.align	4
.nv.shared.candidate2:
	.zero		8192


//--------------------- .nv.shared.reserved.0     --------------------------
	.section	.nv.shared.reserved.0,"aw",@nobits
	.weak		__nv_reservedSMEM_offset_0_alias
	.size		__nv_reservedSMEM_offset_0_alias, 0, 64
	.other		__nv_reservedSMEM_offset_0_alias,@"STO_CUDA_RESERVED_SHARED STV_DEFAULT"
__nv_reservedSMEM_offset_0_alias:
	.zero		0
	.zero		64


//--------------------- .nv.constant0.candidate2  --------------------------
	.section	.nv.constant0.candidate2,"a",@progbits
	.sectionflags	@""
	.align	4
.nv.constant0.candidate2:
	.zero		920


//--------------------- SYMBOLS --------------------------

	.type		.nv.reservedSmem.offset0,@object
	.size		.nv.reservedSmem.offset0,0x4
	.type		.nv.reservedSmem.cap,@object
	.size		.nv.reservedSmem.cap,0x4
